//
// Generated by NVIDIA NVVM Compiler
//
// Compiler Build ID: CL-36424714
// Cuda compilation tools, release 13.0, V13.0.88
// Based on NVVM 20.0.0
//

.version 9.0
.target sm_100
.address_size 64

	// .globl	_Z19IntegralKernelWidthPlii

.visible .entry _Z19IntegralKernelWidthPlii(
	.param .u64 .ptr .align 1 _Z19IntegralKernelWidthPlii_param_0,
	.param .u32 _Z19IntegralKernelWidthPlii_param_1,
	.param .u32 _Z19IntegralKernelWidthPlii_param_2
)
{
	.reg .pred 	%p<12>;
	.reg .b32 	%r<38>;
	.reg .b64 	%rd<83>;

	ld.param.u64 	%rd10, [_Z19IntegralKernelWidthPlii_param_0];
	ld.param.u32 	%r21, [_Z19IntegralKernelWidthPlii_param_1];
	ld.param.u32 	%r22, [_Z19IntegralKernelWidthPlii_param_2];
	cvta.to.global.u64 	%rd1, %rd10;
	mov.u32 	%r23, %ctaid.x;
	mov.u32 	%r24, %ntid.x;
	mov.u32 	%r25, %tid.x;
	mad.lo.s32 	%r26, %r23, %r24, %r25;
	mul.lo.s32 	%r33, %r21, %r26;
	add.s32 	%r27, %r22, -1;
	mul.lo.s32 	%r28, %r27, %r21;
	setp.gt.s32 	%p1, %r33, %r28;
	setp.lt.s32 	%p2, %r21, 2;
	or.pred  	%p3, %p1, %p2;
	@%p3 bra 	$L__BB0_13;
	add.s32 	%r2, %r21, -1;
	add.s32 	%r29, %r21, -2;
	and.b32  	%r3, %r2, 15;
	setp.lt.u32 	%p4, %r29, 15;
	@%p4 bra 	$L__BB0_4;
	mul.wide.s32 	%rd11, %r33, 8;
	add.s64 	%rd12, %rd1, %rd11;
	ld.global.u64 	%rd81, [%rd12];
	and.b32  	%r30, %r2, -16;
	neg.s32 	%r31, %r30;
	add.s64 	%rd3, %rd1, 64;
$L__BB0_3:
	.pragma "nounroll";
	mul.wide.s32 	%rd13, %r33, 8;
	add.s64 	%rd14, %rd3, %rd13;
	ld.global.u64 	%rd15, [%rd14+-56];
	add.s64 	%rd16, %rd15, %rd81;
	st.global.u64 	[%rd14+-56], %rd16;
	ld.global.u64 	%rd17, [%rd14+-48];
	add.s64 	%rd18, %rd17, %rd16;
	st.global.u64 	[%rd14+-48], %rd18;
	ld.global.u64 	%rd19, [%rd14+-40];
	add.s64 	%rd20, %rd19, %rd18;
	st.global.u64 	[%rd14+-40], %rd20;
	ld.global.u64 	%rd21, [%rd14+-32];
	add.s64 	%rd22, %rd21, %rd20;
	st.global.u64 	[%rd14+-32], %rd22;
	ld.global.u64 	%rd23, [%rd14+-24];
	add.s64 	%rd24, %rd23, %rd22;
	st.global.u64 	[%rd14+-24], %rd24;
	ld.global.u64 	%rd25, [%rd14+-16];
	add.s64 	%rd26, %rd25, %rd24;
	st.global.u64 	[%rd14+-16], %rd26;
	ld.global.u64 	%rd27, [%rd14+-8];
	add.s64 	%rd28, %rd27, %rd26;
	st.global.u64 	[%rd14+-8], %rd28;
	ld.global.u64 	%rd29, [%rd14];
	add.s64 	%rd30, %rd29, %rd28;
	st.global.u64 	[%rd14], %rd30;
	ld.global.u64 	%rd31, [%rd14+8];
	add.s64 	%rd32, %rd31, %rd30;
	st.global.u64 	[%rd14+8], %rd32;
	ld.global.u64 	%rd33, [%rd14+16];
	add.s64 	%rd34, %rd33, %rd32;
	st.global.u64 	[%rd14+16], %rd34;
	ld.global.u64 	%rd35, [%rd14+24];
	add.s64 	%rd36, %rd35, %rd34;
	st.global.u64 	[%rd14+24], %rd36;
	ld.global.u64 	%rd37, [%rd14+32];
	add.s64 	%rd38, %rd37, %rd36;
	st.global.u64 	[%rd14+32], %rd38;
	ld.global.u64 	%rd39, [%rd14+40];
	add.s64 	%rd40, %rd39, %rd38;
	st.global.u64 	[%rd14+40], %rd40;
	ld.global.u64 	%rd41, [%rd14+48];
	add.s64 	%rd42, %rd41, %rd40;
	st.global.u64 	[%rd14+48], %rd42;
	ld.global.u64 	%rd43, [%rd14+56];
	add.s64 	%rd44, %rd43, %rd42;
	st.global.u64 	[%rd14+56], %rd44;
	add.s32 	%r33, %r33, 16;
	ld.global.u64 	%rd45, [%rd14+64];
	add.s64 	%rd81, %rd45, %rd44;
	st.global.u64 	[%rd14+64], %rd81;
	add.s32 	%r31, %r31, 16;
	setp.ne.s32 	%p5, %r31, 0;
	@%p5 bra 	$L__BB0_3;
$L__BB0_4:
	setp.eq.s32 	%p6, %r3, 0;
	@%p6 bra 	$L__BB0_13;
	and.b32  	%r10, %r2, 7;
	setp.lt.u32 	%p7, %r3, 8;
	@%p7 bra 	$L__BB0_7;
	mul.wide.s32 	%rd46, %r33, 8;
	add.s64 	%rd47, %rd1, %rd46;
	ld.global.u64 	%rd48, [%rd47];
	ld.global.u64 	%rd49, [%rd47+8];
	add.s64 	%rd50, %rd49, %rd48;
	st.global.u64 	[%rd47+8], %rd50;
	ld.global.u64 	%rd51, [%rd47+16];
	add.s64 	%rd52, %rd51, %rd50;
	st.global.u64 	[%rd47+16], %rd52;
	ld.global.u64 	%rd53, [%rd47+24];
	add.s64 	%rd54, %rd53, %rd52;
	st.global.u64 	[%rd47+24], %rd54;
	ld.global.u64 	%rd55, [%rd47+32];
	add.s64 	%rd56, %rd55, %rd54;
	st.global.u64 	[%rd47+32], %rd56;
	ld.global.u64 	%rd57, [%rd47+40];
	add.s64 	%rd58, %rd57, %rd56;
	st.global.u64 	[%rd47+40], %rd58;
	ld.global.u64 	%rd59, [%rd47+48];
	add.s64 	%rd60, %rd59, %rd58;
	st.global.u64 	[%rd47+48], %rd60;
	ld.global.u64 	%rd61, [%rd47+56];
	add.s64 	%rd62, %rd61, %rd60;
	st.global.u64 	[%rd47+56], %rd62;
	add.s32 	%r33, %r33, 8;
	ld.global.u64 	%rd63, [%rd47+64];
	add.s64 	%rd64, %rd63, %rd62;
	st.global.u64 	[%rd47+64], %rd64;
$L__BB0_7:
	setp.eq.s32 	%p8, %r10, 0;
	@%p8 bra 	$L__BB0_13;
	and.b32  	%r13, %r2, 3;
	setp.lt.u32 	%p9, %r10, 4;
	@%p9 bra 	$L__BB0_10;
	mul.wide.s32 	%rd65, %r33, 8;
	add.s64 	%rd66, %rd1, %rd65;
	ld.global.u64 	%rd67, [%rd66];
	ld.global.u64 	%rd68, [%rd66+8];
	add.s64 	%rd69, %rd68, %rd67;
	st.global.u64 	[%rd66+8], %rd69;
	ld.global.u64 	%rd70, [%rd66+16];
	add.s64 	%rd71, %rd70, %rd69;
	st.global.u64 	[%rd66+16], %rd71;
	ld.global.u64 	%rd72, [%rd66+24];
	add.s64 	%rd73, %rd72, %rd71;
	st.global.u64 	[%rd66+24], %rd73;
	add.s32 	%r33, %r33, 4;
	ld.global.u64 	%rd74, [%rd66+32];
	add.s64 	%rd75, %rd74, %rd73;
	st.global.u64 	[%rd66+32], %rd75;
$L__BB0_10:
	setp.eq.s32 	%p10, %r13, 0;
	@%p10 bra 	$L__BB0_13;
	mul.wide.s32 	%rd76, %r33, 8;
	add.s64 	%rd77, %rd1, %rd76;
	ld.global.u64 	%rd82, [%rd77];
	add.s64 	%rd7, %rd1, 8;
	neg.s32 	%r36, %r13;
$L__BB0_12:
	.pragma "nounroll";
	mul.wide.s32 	%rd78, %r33, 8;
	add.s64 	%rd79, %rd7, %rd78;
	add.s32 	%r33, %r33, 1;
	ld.global.u64 	%rd80, [%rd79];
	add.s64 	%rd82, %rd80, %rd82;
	st.global.u64 	[%rd79], %rd82;
	add.s32 	%r36, %r36, 1;
	setp.ne.s32 	%p11, %r36, 0;
	@%p11 bra 	$L__BB0_12;
$L__BB0_13:
	ret;

}
	// .globl	_Z20IntegralKernelHeightPlii
.visible .entry _Z20IntegralKernelHeightPlii(
	.param .u64 .ptr .align 1 _Z20IntegralKernelHeightPlii_param_0,
	.param .u32 _Z20IntegralKernelHeightPlii_param_1,
	.param .u32 _Z20IntegralKernelHeightPlii_param_2
)
{
	.reg .pred 	%p<12>;
	.reg .b32 	%r<46>;
	.reg .b64 	%rd<111>;

	ld.param.u64 	%rd8, [_Z20IntegralKernelHeightPlii_param_0];
	ld.param.u32 	%r26, [_Z20IntegralKernelHeightPlii_param_1];
	ld.param.u32 	%r27, [_Z20IntegralKernelHeightPlii_param_2];
	cvta.to.global.u64 	%rd1, %rd8;
	mov.u32 	%r28, %ctaid.x;
	mov.u32 	%r29, %ntid.x;
	mov.u32 	%r30, %tid.x;
	mad.lo.s32 	%r31, %r28, %r29, %r30;
	mul.lo.s32 	%r41, %r27, %r31;
	add.s32 	%r32, %r26, -1;
	mul.lo.s32 	%r33, %r27, %r32;
	setp.gt.s32 	%p1, %r41, %r33;
	setp.lt.s32 	%p2, %r27, 2;
	or.pred  	%p3, %p1, %p2;
	@%p3 bra 	$L__BB1_13;
	add.s32 	%r2, %r27, -1;
	add.s32 	%r34, %r27, -2;
	and.b32  	%r3, %r2, 15;
	setp.lt.u32 	%p4, %r34, 15;
	@%p4 bra 	$L__BB1_4;
	mul.wide.s32 	%rd9, %r41, 8;
	add.s64 	%rd10, %rd1, %rd9;
	ld.global.u64 	%rd109, [%rd10];
	shl.b32 	%r4, %r26, 4;
	add.s32 	%r39, %r26, %r41;
	and.b32  	%r35, %r2, -16;
	neg.s32 	%r38, %r35;
	mul.wide.s32 	%rd15, %r26, 8;
$L__BB1_3:
	.pragma "nounroll";
	mul.wide.s32 	%rd11, %r39, 8;
	add.s64 	%rd12, %rd1, %rd11;
	ld.global.u64 	%rd13, [%rd12];
	add.s64 	%rd14, %rd13, %rd109;
	st.global.u64 	[%rd12], %rd14;
	add.s64 	%rd16, %rd12, %rd15;
	ld.global.u64 	%rd17, [%rd16];
	add.s64 	%rd18, %rd17, %rd14;
	st.global.u64 	[%rd16], %rd18;
	add.s64 	%rd19, %rd16, %rd15;
	ld.global.u64 	%rd20, [%rd19];
	add.s64 	%rd21, %rd20, %rd18;
	st.global.u64 	[%rd19], %rd21;
	add.s64 	%rd22, %rd19, %rd15;
	ld.global.u64 	%rd23, [%rd22];
	add.s64 	%rd24, %rd23, %rd21;
	st.global.u64 	[%rd22], %rd24;
	add.s64 	%rd25, %rd22, %rd15;
	ld.global.u64 	%rd26, [%rd25];
	add.s64 	%rd27, %rd26, %rd24;
	st.global.u64 	[%rd25], %rd27;
	add.s64 	%rd28, %rd25, %rd15;
	ld.global.u64 	%rd29, [%rd28];
	add.s64 	%rd30, %rd29, %rd27;
	st.global.u64 	[%rd28], %rd30;
	add.s64 	%rd31, %rd28, %rd15;
	ld.global.u64 	%rd32, [%rd31];
	add.s64 	%rd33, %rd32, %rd30;
	st.global.u64 	[%rd31], %rd33;
	add.s64 	%rd34, %rd31, %rd15;
	ld.global.u64 	%rd35, [%rd34];
	add.s64 	%rd36, %rd35, %rd33;
	st.global.u64 	[%rd34], %rd36;
	add.s64 	%rd37, %rd34, %rd15;
	ld.global.u64 	%rd38, [%rd37];
	add.s64 	%rd39, %rd38, %rd36;
	st.global.u64 	[%rd37], %rd39;
	add.s64 	%rd40, %rd37, %rd15;
	ld.global.u64 	%rd41, [%rd40];
	add.s64 	%rd42, %rd41, %rd39;
	st.global.u64 	[%rd40], %rd42;
	add.s64 	%rd43, %rd40, %rd15;
	ld.global.u64 	%rd44, [%rd43];
	add.s64 	%rd45, %rd44, %rd42;
	st.global.u64 	[%rd43], %rd45;
	add.s64 	%rd46, %rd43, %rd15;
	ld.global.u64 	%rd47, [%rd46];
	add.s64 	%rd48, %rd47, %rd45;
	st.global.u64 	[%rd46], %rd48;
	add.s64 	%rd49, %rd46, %rd15;
	ld.global.u64 	%rd50, [%rd49];
	add.s64 	%rd51, %rd50, %rd48;
	st.global.u64 	[%rd49], %rd51;
	add.s64 	%rd52, %rd49, %rd15;
	ld.global.u64 	%rd53, [%rd52];
	add.s64 	%rd54, %rd53, %rd51;
	st.global.u64 	[%rd52], %rd54;
	add.s64 	%rd55, %rd52, %rd15;
	ld.global.u64 	%rd56, [%rd55];
	add.s64 	%rd57, %rd56, %rd54;
	st.global.u64 	[%rd55], %rd57;
	add.s64 	%rd58, %rd55, %rd15;
	ld.global.u64 	%rd59, [%rd58];
	add.s64 	%rd109, %rd59, %rd57;
	st.global.u64 	[%rd58], %rd109;
	add.s32 	%r41, %r41, %r4;
	add.s32 	%r39, %r39, %r4;
	add.s32 	%r38, %r38, 16;
	setp.ne.s32 	%p5, %r38, 0;
	@%p5 bra 	$L__BB1_3;
$L__BB1_4:
	setp.eq.s32 	%p6, %r3, 0;
	@%p6 bra 	$L__BB1_13;
	and.b32  	%r14, %r2, 7;
	setp.lt.u32 	%p7, %r3, 8;
	@%p7 bra 	$L__BB1_7;
	mul.wide.s32 	%rd60, %r41, 8;
	add.s64 	%rd61, %rd1, %rd60;
	ld.global.u64 	%rd62, [%rd61];
	mul.wide.s32 	%rd63, %r26, 8;
	add.s64 	%rd64, %rd61, %rd63;
	ld.global.u64 	%rd65, [%rd64];
	add.s64 	%rd66, %rd65, %rd62;
	st.global.u64 	[%rd64], %rd66;
	add.s64 	%rd67, %rd64, %rd63;
	ld.global.u64 	%rd68, [%rd67];
	add.s64 	%rd69, %rd68, %rd66;
	st.global.u64 	[%rd67], %rd69;
	add.s64 	%rd70, %rd67, %rd63;
	ld.global.u64 	%rd71, [%rd70];
	add.s64 	%rd72, %rd71, %rd69;
	st.global.u64 	[%rd70], %rd72;
	add.s64 	%rd73, %rd70, %rd63;
	ld.global.u64 	%rd74, [%rd73];
	add.s64 	%rd75, %rd74, %rd72;
	st.global.u64 	[%rd73], %rd75;
	add.s64 	%rd76, %rd73, %rd63;
	ld.global.u64 	%rd77, [%rd76];
	add.s64 	%rd78, %rd77, %rd75;
	st.global.u64 	[%rd76], %rd78;
	add.s64 	%rd79, %rd76, %rd63;
	ld.global.u64 	%rd80, [%rd79];
	add.s64 	%rd81, %rd80, %rd78;
	st.global.u64 	[%rd79], %rd81;
	add.s64 	%rd82, %rd79, %rd63;
	ld.global.u64 	%rd83, [%rd82];
	add.s64 	%rd84, %rd83, %rd81;
	st.global.u64 	[%rd82], %rd84;
	shl.b32 	%r36, %r26, 3;
	add.s32 	%r41, %r36, %r41;
	add.s64 	%rd85, %rd82, %rd63;
	ld.global.u64 	%rd86, [%rd85];
	add.s64 	%rd87, %rd86, %rd84;
	st.global.u64 	[%rd85], %rd87;
$L__BB1_7:
	setp.eq.s32 	%p8, %r14, 0;
	@%p8 bra 	$L__BB1_13;
	and.b32  	%r17, %r2, 3;
	setp.lt.u32 	%p9, %r14, 4;
	@%p9 bra 	$L__BB1_10;
	mul.wide.s32 	%rd88, %r41, 8;
	add.s64 	%rd89, %rd1, %rd88;
	ld.global.u64 	%rd90, [%rd89];
	mul.wide.s32 	%rd91, %r26, 8;
	add.s64 	%rd92, %rd89, %rd91;
	ld.global.u64 	%rd93, [%rd92];
	add.s64 	%rd94, %rd93, %rd90;
	st.global.u64 	[%rd92], %rd94;
	add.s64 	%rd95, %rd92, %rd91;
	ld.global.u64 	%rd96, [%rd95];
	add.s64 	%rd97, %rd96, %rd94;
	st.global.u64 	[%rd95], %rd97;
	add.s64 	%rd98, %rd95, %rd91;
	ld.global.u64 	%rd99, [%rd98];
	add.s64 	%rd100, %rd99, %rd97;
	st.global.u64 	[%rd98], %rd100;
	shl.b32 	%r37, %r26, 2;
	add.s32 	%r41, %r37, %r41;
	add.s64 	%rd101, %rd98, %rd91;
	ld.global.u64 	%rd102, [%rd101];
	add.s64 	%rd103, %rd102, %rd100;
	st.global.u64 	[%rd101], %rd103;
$L__BB1_10:
	setp.eq.s32 	%p10, %r17, 0;
	@%p10 bra 	$L__BB1_13;
	mul.wide.s32 	%rd104, %r41, 8;
	add.s64 	%rd105, %rd1, %rd104;
	ld.global.u64 	%rd110, [%rd105];
	add.s32 	%r45, %r41, %r26;
	neg.s32 	%r44, %r17;
$L__BB1_12:
	.pragma "nounroll";
	mul.wide.s32 	%rd106, %r45, 8;
	add.s64 	%rd107, %rd1, %rd106;
	ld.global.u64 	%rd108, [%rd107];
	add.s64 	%rd110, %rd108, %rd110;
	st.global.u64 	[%rd107], %rd110;
	add.s32 	%r45, %r45, %r26;
	add.s32 	%r44, %r44, 1;
	setp.ne.s32 	%p11, %r44, 0;
	@%p11 bra 	$L__BB1_12;
$L__BB1_13:
	ret;

}


// ===== COMPILED SASS (sm_100) =====

	.target	sm_100

	.elftype	@"ET_EXEC"


//--------------------- .note.nv.tkinfo           --------------------------
	.section	.note.nv.tkinfo,"",@"SHT_NOTE"
	.sectionflags	@"SHF_NOTE_NV_TKINFO"
	.tkinfo
        /*0018*/ 	.word	0x00000002
        /*0030*/ 	.string	""
        /*0030*/ 	.string	"ptxas"
        /*0030*/ 	.string	"Cuda compilation tools, release 13.0, V13.0.88"
        /*0030*/ 	.string	"Build cuda_13.0.r13.0/compiler.36424714_0"
        /*0030*/ 	.string	"-arch sm_100 -m 64 "



//--------------------- .note.nv.cuinfo           --------------------------
	.section	.note.nv.cuinfo,"",@"SHT_NOTE"
	.sectionflags	@"SHF_NOTE_NV_CUINFO"
        /*0018*/ 	.short	0x0002
        /*001a*/ 	.short	0x0064
        /*001c*/ 	.short	0x0082
	.zero		2


//--------------------- .nv.info                  --------------------------
	.section	.nv.info,"",@"SHT_CUDA_INFO"
	.align	4


	//----- nvinfo : EIATTR_REGCOUNT
	.align		4
        /*0000*/ 	.byte	0x04, 0x2f
        /*0002*/ 	.short	(.L_1 - .L_0)
	.align		4
.L_0:
        /*0004*/ 	.word	index@(_Z19IntegralKernelWidthPlii)
        /*0008*/ 	.word	0x00000020


	//----- nvinfo : EIATTR_FRAME_SIZE
	.align		4
.L_1:
        /*000c*/ 	.byte	0x04, 0x11
        /*000e*/ 	.short	(.L_3 - .L_2)
	.align		4
.L_2:
        /*0010*/ 	.word	index@(_Z19IntegralKernelWidthPlii)
        /*0014*/ 	.word	0x00000000


	//----- nvinfo : EIATTR_REGCOUNT
	.align		4
.L_3:
        /*0018*/ 	.byte	0x04, 0x2f
        /*001a*/ 	.short	(.L_5 - .L_4)
	.align		4
.L_4:
        /*001c*/ 	.word	index@(_Z20IntegralKernelHeightPlii)
        /*0020*/ 	.word	0x0000001a


	//----- nvinfo : EIATTR_FRAME_SIZE
	.align		4
.L_5:
        /*0024*/ 	.byte	0x04, 0x11
        /*0026*/ 	.short	(.L_7 - .L_6)
	.align		4
.L_6:
        /*0028*/ 	.word	index@(_Z20IntegralKernelHeightPlii)
        /*002c*/ 	.word	0x00000000


	//----- nvinfo : EIATTR_MIN_STACK_SIZE
	.align		4
.L_7:
        /*0030*/ 	.byte	0x04, 0x12
        /*0032*/ 	.short	(.L_9 - .L_8)
	.align		4
.L_8:
        /*0034*/ 	.word	index@(_Z20IntegralKernelHeightPlii)
        /*0038*/ 	.word	0x00000000


	//----- nvinfo : EIATTR_MIN_STACK_SIZE
	.align		4
.L_9:
        /*003c*/ 	.byte	0x04, 0x12
        /*003e*/ 	.short	(.L_11 - .L_10)
	.align		4
.L_10:
        /*0040*/ 	.word	index@(_Z19IntegralKernelWidthPlii)
        /*0044*/ 	.word	0x00000000
.L_11:


//--------------------- .nv.compat                --------------------------
	.section	.nv.compat,"",@"SHT_CUDA_COMPAT_INFO"
	.align	4
        /*0000*/ 	.byte	0x02, 0x09, 0x00, 0x00, 0x02, 0x02, 0x01, 0x00, 0x02, 0x05, 0x05, 0x00, 0x03, 0x07, 0x01, 0x01
        /*0010*/ 	.byte	0x02, 0x03, 0x00, 0x00, 0x02, 0x06, 0x01, 0x00, 0x04, 0x0b, 0x08, 0x00, 0x09, 0x00, 0x00, 0x00
        /*0020*/ 	.byte	0x00, 0x00, 0x00, 0x00


//--------------------- .nv.info._Z20IntegralKernelHeightPlii --------------------------
	.section	.nv.info._Z20IntegralKernelHeightPlii,"",@"SHT_CUDA_INFO"
	.sectionflags	@""
	.align	4


	//----- nvinfo : EIATTR_CUDA_API_VERSION
	.align		4
        /*0000*/ 	.byte	0x04, 0x37
        /*0002*/ 	.short	(.L_13 - .L_12)
.L_12:
        /*0004*/ 	.word	0x00000082


	//----- nvinfo : EIATTR_KPARAM_INFO
	.align		4
.L_13:
        /*0008*/ 	.byte	0x04, 0x17
        /*000a*/ 	.short	(.L_15 - .L_14)
.L_14:
        /*000c*/ 	.word	0x00000000
        /*0010*/ 	.short	0x0002
        /*0012*/ 	.short	0x000c
        /*0014*/ 	.byte	0x00, 0xf0, 0x11, 0x00


	//----- nvinfo : EIATTR_KPARAM_INFO
	.align		4
.L_15:
        /*0018*/ 	.byte	0x04, 0x17
        /*001a*/ 	.short	(.L_17 - .L_16)
.L_16:
        /*001c*/ 	.word	0x00000000
        /*0020*/ 	.short	0x0001
        /*0022*/ 	.short	0x0008
        /*0024*/ 	.byte	0x00, 0xf0, 0x11, 0x00


	//----- nvinfo : EIATTR_KPARAM_INFO
	.align		4
.L_17:
        /*0028*/ 	.byte	0x04, 0x17
        /*002a*/ 	.short	(.L_19 - .L_18)
.L_18:
        /*002c*/ 	.word	0x00000000
        /*0030*/ 	.short	0x0000
        /*0032*/ 	.short	0x0000
        /*0034*/ 	.byte	0x00, 0xf5, 0x21, 0x00


	//----- nvinfo : EIATTR_SPARSE_MMA_MASK
	.align		4
.L_19:
        /*0038*/ 	.byte	0x03, 0x50
        /*003a*/ 	.short	0x0000


	//----- nvinfo : EIATTR_MAXREG_COUNT
	.align		4
        /*003c*/ 	.byte	0x03, 0x1b
        /*003e*/ 	.short	0x00ff


	//----- nvinfo : EIATTR_MERCURY_ISA_VERSION
	.align		4
        /*0040*/ 	.byte	0x03, 0x5f
        /*0042*/ 	.short	0x0101


	//----- nvinfo : EIATTR_VRC_CTA_INIT_COUNT
	.align		4
        /*0044*/ 	.byte	0x02, 0x4a
	.zero		1
	.zero		1


	//----- nvinfo : EIATTR_EXIT_INSTR_OFFSETS
	.align		4
        /*0048*/ 	.byte	0x04, 0x1c
        /*004a*/ 	.short	(.L_21 - .L_20)


	//   ....[0]....
.L_20:
        /*004c*/ 	.word	0x000000b0


	//   ....[1]....
        /*0050*/ 	.word	0x00000710


	//   ....[2]....
        /*0054*/ 	.word	0x00000a20


	//   ....[3]....
        /*0058*/ 	.word	0x00000bf0


	//   ....[4]....
        /*005c*/ 	.word	0x00000ce0


	//----- nvinfo : EIATTR_CBANK_PARAM_SIZE
	.align		4
.L_21:
        /*0060*/ 	.byte	0x03, 0x19
        /*0062*/ 	.short	0x0010


	//----- nvinfo : EIATTR_PARAM_CBANK
	.align		4
        /*0064*/ 	.byte	0x04, 0x0a
        /*0066*/ 	.short	(.L_23 - .L_22)
	.align		4
.L_22:
        /*0068*/ 	.word	index@(.nv.constant0._Z20IntegralKernelHeightPlii)
        /*006c*/ 	.short	0x0380
        /*006e*/ 	.short	0x0010


	//----- nvinfo : EIATTR_SW_WAR
	.align		4
.L_23:
        /*0070*/ 	.byte	0x04, 0x36
        /*0072*/ 	.short	(.L_25 - .L_24)
.L_24:
        /*0074*/ 	.word	0x00000008
.L_25:


//--------------------- .nv.info._Z19IntegralKernelWidthPlii --------------------------
	.section	.nv.info._Z19IntegralKernelWidthPlii,"",@"SHT_CUDA_INFO"
	.sectionflags	@""
	.align	4


	//----- nvinfo : EIATTR_CUDA_API_VERSION
	.align		4
        /*0000*/ 	.byte	0x04, 0x37
        /*0002*/ 	.short	(.L_27 - .L_26)
.L_26:
        /*0004*/ 	.word	0x00000082


	//----- nvinfo : EIATTR_KPARAM_INFO
	.align		4
.L_27:
        /*0008*/ 	.byte	0x04, 0x17
        /*000a*/ 	.short	(.L_29 - .L_28)
.L_28:
        /*000c*/ 	.word	0x00000000
        /*0010*/ 	.short	0x0002
        /*0012*/ 	.short	0x000c
        /*0014*/ 	.byte	0x00, 0xf0, 0x11, 0x00


	//----- nvinfo : EIATTR_KPARAM_INFO
	.align		4
.L_29:
        /*0018*/ 	.byte	0x04, 0x17
        /*001a*/ 	.short	(.L_31 - .L_30)
.L_30:
        /*001c*/ 	.word	0x00000000
        /*0020*/ 	.short	0x0001
        /*0022*/ 	.short	0x0008
        /*0024*/ 	.byte	0x00, 0xf0, 0x11, 0x00


	//----- nvinfo : EIATTR_KPARAM_INFO
	.align		4
.L_31:
        /*0028*/ 	.byte	0x04, 0x17
        /*002a*/ 	.short	(.L_33 - .L_32)
.L_32:
        /*002c*/ 	.word	0x00000000
        /*0030*/ 	.short	0x0000
        /*0032*/ 	.short	0x0000
        /*0034*/ 	.byte	0x00, 0xf5, 0x21, 0x00


	//----- nvinfo : EIATTR_SPARSE_MMA_MASK
	.align		4
.L_33:
        /*0038*/ 	.byte	0x03, 0x50
        /*003a*/ 	.short	0x0000


	//----- nvinfo : EIATTR_MAXREG_COUNT
	.align		4
        /*003c*/ 	.byte	0x03, 0x1b
        /*003e*/ 	.short	0x00ff


	//----- nvinfo : EIATTR_MERCURY_ISA_VERSION
	.align		4
        /*0040*/ 	.byte	0x03, 0x5f
        /*0042*/ 	.short	0x0101


	//----- nvinfo : EIATTR_VRC_CTA_INIT_COUNT
	.align		4
        /*0044*/ 	.byte	0x02, 0x4a
	.zero		1
	.zero		1


	//----- nvinfo : EIATTR_EXIT_INSTR_OFFSETS
	.align		4
        /*0048*/ 	.byte	0x04, 0x1c
        /*004a*/ 	.short	(.L_35 - .L_34)


	//   ....[0]....
.L_34:
        /*004c*/ 	.word	0x000000b0


	//   ....[1]....
        /*0050*/ 	.word	0x00000670


	//   ....[2]....
        /*0054*/ 	.word	0x00000900


	//   ....[3]....
        /*0058*/ 	.word	0x00000a90


	//   ....[4]....
        /*005c*/ 	.word	0x00000bb0


	//----- nvinfo : EIATTR_CBANK_PARAM_SIZE
	.align		4
.L_35:
        /*0060*/ 	.byte	0x03, 0x19
        /*0062*/ 	.short	0x0010


	//----- nvinfo : EIATTR_PARAM_CBANK
	.align		4
        /*0064*/ 	.byte	0x04, 0x0a
        /*0066*/ 	.short	(.L_37 - .L_36)
	.align		4
.L_36:
        /*0068*/ 	.word	index@(.nv.constant0._Z19IntegralKernelWidthPlii)
        /*006c*/ 	.short	0x0380
        /*006e*/ 	.short	0x0010


	//----- nvinfo : EIATTR_SW_WAR
	.align		4
.L_37:
        /*0070*/ 	.byte	0x04, 0x36
        /*0072*/ 	.short	(.L_39 - .L_38)
.L_38:
        /*0074*/ 	.word	0x00000008
.L_39:


//--------------------- .nv.callgraph             --------------------------
	.section	.nv.callgraph,"",@"SHT_CUDA_CALLGRAPH"
	.align	4
	.sectionentsize	8
	.align		4
        /*0000*/ 	.word	0x00000000
	.align		4
        /*0004*/ 	.word	0xffffffff
	.align		4
        /*0008*/ 	.word	0x00000000
	.align		4
        /*000c*/ 	.word	0xfffffffe
	.align		4
        /*0010*/ 	.word	0x00000000
	.align		4
        /*0014*/ 	.word	0xfffffffd
	.align		4
        /*0018*/ 	.word	0x00000000
	.align		4
        /*001c*/ 	.word	0xfffffffc


//--------------------- .text._Z20IntegralKernelHeightPlii --------------------------
	.section	.text._Z20IntegralKernelHeightPlii,"ax",@progbits
	.align	128
        .global         _Z20IntegralKernelHeightPlii
        .type           _Z20IntegralKernelHeightPlii,@function
        .size           _Z20IntegralKernelHeightPlii,(.L_x_12 - _Z20IntegralKernelHeightPlii)
        .other          _Z20IntegralKernelHeightPlii,@"STO_CUDA_ENTRY STV_DEFAULT"
_Z20IntegralKernelHeightPlii:
.text._Z20IntegralKernelHeightPlii:
[----:B------:R-:W-:Y:S01]  /*0000*/  LDC R1, c[0x0][0x37c] ;  /* 0x0000df00ff017b82 */ /* 0x000fe20000000800 */
[----:B------:R-:W0:Y:S07]  /*0010*/  S2R R5, SR_TID.X ;  /* 0x0000000000057919 */ /* 0x000e2e0000002100 */
[----:B------:R-:W0:Y:S08]  /*0020*/  S2UR UR4, SR_CTAID.X ;  /* 0x00000000000479c3 */ /* 0x000e300000002500 */
[----:B------:R-:W0:Y:S08]  /*0030*/  LDC R0, c[0x0][0x360] ;  /* 0x0000d800ff007b82 */ /* 0x000e300000000800 */
[----:B------:R-:W1:Y:S01]  /*0040*/  LDC.64 R2, c[0x0][0x388] ;  /* 0x0000e200ff027b82 */ /* 0x000e620000000a00 */
[----:B0-----:R-:W-:-:S02]  /*0050*/  IMAD R0, R0, UR4, R5 ;  /* 0x0000000400007c24 */ /* 0x001fc4000f8e0205 */
[----:B-1----:R-:W-:Y:S01]  /*0060*/  VIADD R6, R2, 0xffffffff ;  /* 0xffffffff02067836 */ /* 0x002fe20000000000 */
[----:B------:R-:W-:Y:S01]  /*0070*/  ISETP.GE.AND P0, PT, R3, 0x2, PT ;  /* 0x000000020300780c */ /* 0x000fe20003f06270 */
[-C--:B------:R-:W-:Y:S02]  /*0080*/  IMAD R4, R0, R3.reuse, RZ ;  /* 0x0000000300047224 */ /* 0x080fe400078e02ff */
[----:B------:R-:W-:-:S05]  /*0090*/  IMAD R5, R6, R3, RZ ;  /* 0x0000000306057224 */ /* 0x000fca00078e02ff */
[----:B------:R-:W-:-:S13]  /*00a0*/  ISETP.GT.OR P0, PT, R4, R5, !P0 ;  /* 0x000000050400720c */ /* 0x000fda0004704670 */
[----:B------:R-:W-:Y:S05]  /*00b0*/  @P0 EXIT ;  /* 0x000000000000094d */ /* 0x000fea0003800000 */
[C---:B------:R-:W-:Y:S01]  /*00c0*/  VIADD R0, R3.reuse, 0xffffffff ;  /* 0xffffffff03007836 */ /* 0x040fe20000000000 */
[----:B------:R-:W-:Y:S01]  /*00d0*/  IADD3 R3, PT, PT, R3, -0x2, RZ ;  /* 0xfffffffe03037810 */ /* 0x000fe20007ffe0ff */
[----:B------:R-:W0:Y:S03]  /*00e0*/  LDCU.64 UR4, c[0x0][0x358] ;  /* 0x00006b00ff0477ac */ /* 0x000e260008000a00 */
[----:B------:R-:W-:Y:S01]  /*00f0*/  ISETP.GE.U32.AND P1, PT, R3, 0xf, PT ;  /* 0x0000000f0300780c */ /* 0x000fe20003f26070 */
[----:B------:R-:W-:Y:S01]  /*0100*/  IMAD.MOV.U32 R3, RZ, RZ, R4 ;  /* 0x000000ffff037224 */ /* 0x000fe200078e0004 */
[----:B------:R-:W-:-:S04]  /*0110*/  LOP3.LUT R16, R0, 0xf, RZ, 0xc0, !PT ;  /* 0x0000000f00107812 */ /* 0x000fc800078ec0ff */
[----:B------:R-:W-:-:S07]  /*0120*/  ISETP.NE.AND P0, PT, R16, RZ, PT ;  /* 0x000000ff1000720c */ /* 0x000fce0003f05270 */
[----:B------:R-:W-:Y:S06]  /*0130*/  @!P1 BRA `(.L_x_0) ;  /* 0x0000000400749947 */ /* 0x000fec0003800000 */
[----:B------:R-:W1:Y:S02]  /*0140*/  LDC.64 R4, c[0x0][0x380] ;  /* 0x0000e000ff047b82 */ /* 0x000e640000000a00 */
[----:B-1----:R-:W-:-:S06]  /*0150*/  IMAD.WIDE R8, R3, 0x8, R4 ;  /* 0x0000000803087825 */ /* 0x002fcc00078e0204 */
[----:B0-----:R-:W5:Y:S01]  /*0160*/  LDG.E.64 R8, desc[UR4][R8.64] ;  /* 0x0000000408087981 */ /* 0x001f62000c1e1b00 */
[----:B------:R-:W-:Y:S01]  /*0170*/  LOP3.LUT R6, R0, 0xfffffff0, RZ, 0xc0, !PT ;  /* 0xfffffff000067812 */ /* 0x000fe200078ec0ff */
[----:B------:R-:W-:-:S03]  /*0180*/  IMAD.IADD R7, R3, 0x1, R2 ;  /* 0x0000000103077824 */ /* 0x000fc600078e0202 */
[----:B------:R-:W-:-:S07]  /*0190*/  IADD3 R6, PT, PT, -R6, RZ, RZ ;  /* 0x000000ff06067210 */ /* 0x000fce0007ffe1ff */
.L_x_1:
[----:B------:R-:W-:-:S05]  /*01a0*/  IMAD.WIDE R10, R7, 0x8, R4 ;  /* 0x00000008070a7825 */ /* 0x000fca00078e0204 */
[----:B--2---:R-:W2:Y:S02]  /*01b0*/  LDG.E.64 R12, desc[UR4][R10.64] ;  /* 0x000000040a0c7981 */ /* 0x004ea4000c1e1b00 */
[----:B--2--5:R-:W-:-:S05]  /*01c0*/  IADD3 R18, P1, PT, R12, R8, RZ ;  /* 0x000000080c127210 */ /* 0x024fca0007f3e0ff */
[----:B------:R-:W-:Y:S02]  /*01d0*/  IMAD.X R19, R13, 0x1, R9, P1 ;  /* 0x000000010d137824 */ /* 0x000fe400008e0609 */
[----:B------:R-:W-:-:S03]  /*01e0*/  IMAD.WIDE R8, R2, 0x8, R10 ;  /* 0x0000000802087825 */ /* 0x000fc600078e020a */
[----:B------:R0:W-:Y:S04]  /*01f0*/  STG.E.64 desc[UR4][R10.64], R18 ;  /* 0x000000120a007986 */ /* 0x0001e8000c101b04 */
[----:B------:R-:W2:Y:S02]  /*0200*/  LDG.E.64 R12, desc[UR4][R8.64] ;  /* 0x00000004080c7981 */ /* 0x000ea4000c1e1b00 */
[----:B--2---:R-:W-:-:S05]  /*0210*/  IADD3 R20, P1, PT, R12, R18, RZ ;  /* 0x000000120c147210 */ /* 0x004fca0007f3e0ff */
[----:B------:R-:W-:Y:S02]  /*0220*/  IMAD.X R21, R13, 0x1, R19, P1 ;  /* 0x000000010d157824 */ /* 0x000fe400008e0613 */
[----:B------:R-:W-:-:S03]  /*0230*/  IMAD.WIDE R12, R2, 0x8, R8 ;  /* 0x00000008020c7825 */ /* 0x000fc600078e0208 */
[----:B------:R1:W-:Y:S04]  /*0240*/  STG.E.64 desc[UR4][R8.64], R20 ;  /* 0x0000001408007986 */ /* 0x0003e8000c101b04 */
[----:B------:R-:W2:Y:S02]  /*0250*/  LDG.E.64 R14, desc[UR4][R12.64] ;  /* 0x000000040c0e7981 */ /* 0x000ea4000c1e1b00 */
[----:B--2---:R-:W-:-:S04]  /*0260*/  IADD3 R22, P1, PT, R14, R20, RZ ;  /* 0x000000140e167210 */ /* 0x004fc80007f3e0ff */
[----:B------:R-:W-:Y:S01]  /*0270*/  IADD3.X R23, PT, PT, R15, R21, RZ, P1, !PT ;  /* 0x000000150f177210 */ /* 0x000fe20000ffe4ff */
[----:B------:R-:W-:-:S04]  /*0280*/  IMAD.WIDE R14, R2, 0x8, R12 ;  /* 0x00000008020e7825 */ /* 0x000fc800078e020c */
[----:B------:R2:W-:Y:S04]  /*0290*/  STG.E.64 desc[UR4][R12.64], R22 ;  /* 0x000000160c007986 */ /* 0x0005e8000c101b04 */
[----:B0-----:R-:W3:Y:S02]  /*02a0*/  LDG.E.64 R10, desc[UR4][R14.64] ;  /* 0x000000040e0a7981 */ /* 0x001ee4000c1e1b00 */
[----:B---3--:R-:W-:-:S05]  /*02b0*/  IADD3 R18, P1, PT, R10, R22, RZ ;  /* 0x000000160a127210 */ /* 0x008fca0007f3e0ff */
[----:B------:R-:W-:Y:S02]  /*02c0*/  IMAD.X R19, R11, 0x1, R23, P1 ;  /* 0x000000010b137824 */ /* 0x000fe400008e0617 */
[----:B------:R-:W-:-:S03]  /*02d0*/  IMAD.WIDE R10, R2, 0x8, R14 ;  /* 0x00000008020a7825 */ /* 0x000fc600078e020e */
[----:B------:R0:W-:Y:S04]  /*02e0*/  STG.E.64 desc[UR4][R14.64], R18 ;  /* 0x000000120e007986 */ /* 0x0001e8000c101b04 */
[----:B-1----:R-:W3:Y:S02]  /*02f0*/  LDG.E.64 R8, desc[UR4][R10.64] ;  /* 0x000000040a087981 */ /* 0x002ee4000c1e1b00 */
[----:B---3--:R-:W-:-:S05]  /*0300*/  IADD3 R20, P1, PT, R8, R18, RZ ;  /* 0x0000001208147210 */ /* 0x008fca0007f3e0ff */
[----:B------:R-:W-:Y:S02]  /*0310*/  IMAD.X R21, R9, 0x1, R19, P1 ;  /* 0x0000000109157824 */ /* 0x000fe400008e0613 */
[----:B------:R-:W-:-:S03]  /*0320*/  IMAD.WIDE R8, R2, 0x8, R10 ;  /* 0x0000000802087825 */ /* 0x000fc600078e020a */
[----:B------:R1:W-:Y:S04]  /*0330*/  STG.E.64 desc[UR4][R10.64], R20 ;  /* 0x000000140a007986 */ /* 0x0003e8000c101b04 */
[----:B--2---:R-:W2:Y:S02]  /*0340*/  LDG.E.64 R12, desc[UR4][R8.64] ;  /* 0x00000004080c7981 */ /* 0x004ea4000c1e1b00 */
        /* <DEDUP_REMOVED lines=10> */
[----:B---3--:R-:W-:-:S04]  /*03f0*/  IADD3 R20, P1, PT, R10, R18, RZ ;  /* 0x000000120a147210 */ /* 0x008fc80007f3e0ff */
[----:B------:R-:W-:Y:S01]  /*0400*/  IADD3.X R21, PT, PT, R11, R19, RZ, P1, !PT ;  /* 0x000000130b157210 */ /* 0x000fe20000ffe4ff */
[----:B------:R-:W-:-:S04]  /*0410*/  IMAD.WIDE R10, R2, 0x8, R14 ;  /* 0x00000008020a7825 */ /* 0x000fc800078e020e */
[----:B------:R1:W-:Y:S04]  /*0420*/  STG.E.64 desc[UR4][R14.64], R20 ;  /* 0x000000140e007986 */ /* 0x0003e8000c101b04 */
[----:B--2---:R-:W2:Y:S02]  /*0430*/  LDG.E.64 R8, desc[UR4][R10.64] ;  /* 0x000000040a087981 */ /* 0x004ea4000c1e1b00 */
[----:B--2---:R-:W-:-:S05]  /*0440*/  IADD3 R22, P1, PT, R8, R20, RZ ;  /* 0x0000001408167210 */ /* 0x004fca0007f3e0ff */
[----:B------:R-:W-:Y:S02]  /*0450*/  IMAD.X R23, R9, 0x1, R21, P1 ;  /* 0x0000000109177824 */ /* 0x000fe400008e0615 */
[----:B------:R-:W-:-:S03]  /*0460*/  IMAD.WIDE R8, R2, 0x8, R10 ;  /* 0x0000000802087825 */ /* 0x000fc600078e020a */
[----:B------:R2:W-:Y:S04]  /*0470*/  STG.E.64 desc[UR4][R10.64], R22 ;  /* 0x000000160a007986 */ /* 0x0005e8000c101b04 */
[----:B0-----:R-:W3:Y:S02]  /*0480*/  LDG.E.64 R12, desc[UR4][R8.64] ;  /* 0x00000004080c7981 */ /* 0x001ee4000c1e1b00 */
[----:B---3--:R-:W-:-:S04]  /*0490*/  IADD3 R18, P1, PT, R12, R22, RZ ;  /* 0x000000160c127210 */ /* 0x008fc80007f3e0ff */
[----:B------:R-:W-:Y:S01]  /*04a0*/  IADD3.X R19, PT, PT, R13, R23, RZ, P1, !PT ;  /* 0x000000170d137210 */ /* 0x000fe20000ffe4ff */
[----:B------:R-:W-:-:S04]  /*04b0*/  IMAD.WIDE R12, R2, 0x8, R8 ;  /* 0x00000008020c7825 */ /* 0x000fc800078e0208 */
        /* <DEDUP_REMOVED lines=26> */
[----:B0-----:R-:W3:Y:S01]  /*0660*/  LDG.E.64 R10, desc[UR4][R14.64] ;  /* 0x000000040e0a7981 */ /* 0x001ee2000c1e1b00 */
[----:B------:R-:W-:Y:S01]  /*0670*/  VIADD R6, R6, 0x10 ;  /* 0x0000001006067836 */ /* 0x000fe20000000000 */
[C---:B------:R-:W-:Y:S01]  /*0680*/  LEA R3, R2.reuse, R3, 0x4 ;  /* 0x0000000302037211 */ /* 0x040fe200078e20ff */
[----:B------:R-:W-:Y:S01]  /*0690*/  IMAD R7, R2, 0x10, R7 ;  /* 0x0000001002077824 */ /* 0x000fe200078e0207 */
[----:B---3--:R-:W-:-:S04]  /*06a0*/  IADD3 R10, P1, PT, R10, R22, RZ ;  /* 0x000000160a0a7210 */ /* 0x008fc80007f3e0ff */
[----:B------:R-:W-:Y:S01]  /*06b0*/  IADD3.X R11, PT, PT, R11, R23, RZ, P1, !PT ;  /* 0x000000170b0b7210 */ /* 0x000fe20000ffe4ff */
[----:B-1----:R-:W-:Y:S01]  /*06c0*/  IMAD.MOV.U32 R8, RZ, RZ, R10 ;  /* 0x000000ffff087224 */ /* 0x002fe200078e000a */
[----:B------:R-:W-:Y:S02]  /*06d0*/  ISETP.NE.AND P1, PT, R6, RZ, PT ;  /* 0x000000ff0600720c */ /* 0x000fe40003f25270 */
[----:B------:R-:W-:-:S05]  /*06e0*/  MOV R9, R11 ;  /* 0x0000000b00097202 */ /* 0x000fca0000000f00 */
[----:B------:R2:W-:Y:S06]  /*06f0*/  STG.E.64 desc[UR4][R14.64], R8 ;  /* 0x000000080e007986 */ /* 0x0005ec000c101b04 */
[----:B------:R-:W-:Y:S05]  /*0700*/  @P1 BRA `(.L_x_1) ;  /* 0xfffffff800a41947 */ /* 0x000fea000383ffff */
.L_x_0:
[----:B0-----:R-:W-:Y:S05]  /*0710*/  @!P0 EXIT ;  /* 0x000000000000894d */ /* 0x001fea0003800000 */
[----:B------:R-:W-:Y:S02]  /*0720*/  ISETP.GE.U32.AND P1, PT, R16, 0x8, PT ;  /* 0x000000081000780c */ /* 0x000fe40003f26070 */
[----:B--2---:R-:W-:-:S04]  /*0730*/  LOP3.LUT R12, R0, 0x7, RZ, 0xc0, !PT ;  /* 0x00000007000c7812 */ /* 0x004fc800078ec0ff */
[----:B------:R-:W-:-:S07]  /*0740*/  ISETP.NE.AND P0, PT, R12, RZ, PT ;  /* 0x000000ff0c00720c */ /* 0x000fce0003f05270 */
[----:B------:R-:W-:Y:S06]  /*0750*/  @!P1 BRA `(.L_x_2) ;  /* 0x0000000000b09947 */ /* 0x000fec0003800000 */
[----:B------:R-:W0:Y:S02]  /*0760*/  LDC.64 R4, c[0x0][0x380] ;  /* 0x0000e000ff047b82 */ /* 0x000e240000000a00 */
[----:B0-----:R-:W-:-:S05]  /*0770*/  IMAD.WIDE R10, R3, 0x8, R4 ;  /* 0x00000008030a7825 */ /* 0x001fca00078e0204 */
[----:B------:R-:W2:Y:S01]  /*0780*/  LDG.E.64 R4, desc[UR4][R10.64] ;  /* 0x000000040a047981 */ /* 0x000ea2000c1e1b00 */
[----:B------:R-:W-:-:S05]  /*0790*/  IMAD.WIDE R6, R2, 0x8, R10 ;  /* 0x0000000802067825 */ /* 0x000fca00078e020a */
[----:B------:R-:W2:Y:S02]  /*07a0*/  LDG.E.64 R8, desc[UR4][R6.64] ;  /* 0x0000000406087981 */ /* 0x000ea4000c1e1b00 */
[----:B--2---:R-:W-:-:S04]  /*07b0*/  IADD3 R14, P1, PT, R4, R8, RZ ;  /* 0x00000008040e7210 */ /* 0x004fc80007f3e0ff */
[----:B------:R-:W-:Y:S01]  /*07c0*/  IADD3.X R15, PT, PT, R5, R9, RZ, P1, !PT ;  /* 0x00000009050f7210 */ /* 0x000fe20000ffe4ff */
[----:B------:R-:W-:-:S04]  /*07d0*/  IMAD.WIDE R4, R2, 0x8, R6 ;  /* 0x0000000802047825 */ /* 0x000fc800078e0206 */
        /* <DEDUP_REMOVED lines=31> */
[----:B-1----:R-:W3:Y:S01]  /*09d0*/  LDG.E.64 R6, desc[UR4][R10.64] ;  /* 0x000000040a067981 */ /* 0x002ee2000c1e1b00 */
[----:B------:R-:W-:Y:S02]  /*09e0*/  LEA R3, R2, R3, 0x3 ;  /* 0x0000000302037211 */ /* 0x000fe400078e18ff */
[----:B---3--:R-:W-:-:S05]  /*09f0*/  IADD3 R6, P1, PT, R6, R14, RZ ;  /* 0x0000000e06067210 */ /* 0x008fca0007f3e0ff */
[----:B------:R-:W-:-:S05]  /*0a00*/  IMAD.X R7, R7, 0x1, R15, P1 ;  /* 0x0000000107077824 */ /* 0x000fca00008e060f */
[----:B------:R2:W-:Y:S03]  /*0a10*/  STG.E.64 desc[UR4][R10.64], R6 ;  /* 0x000000060a007986 */ /* 0x0005e6000c101b04 */
.L_x_2:
[----:B------:R-:W-:Y:S05]  /*0a20*/  @!P0 EXIT ;  /* 0x000000000000894d */ /* 0x000fea0003800000 */
[----:B------:R-:W-:Y:S02]  /*0a30*/  ISETP.GE.U32.AND P1, PT, R12, 0x4, PT ;  /* 0x000000040c00780c */ /* 0x000fe40003f26070 */
[----:B------:R-:W-:-:S04]  /*0a40*/  LOP3.LUT R0, R0, 0x3, RZ, 0xc0, !PT ;  /* 0x0000000300007812 */ /* 0x000fc800078ec0ff */
[----:B------:R-:W-:-:S07]  /*0a50*/  ISETP.NE.AND P0, PT, R0, RZ, PT ;  /* 0x000000ff0000720c */ /* 0x000fce0003f05270 */
[----:B------:R-:W-:Y:S06]  /*0a60*/  @!P1 BRA `(.L_x_3) ;  /* 0x0000000000609947 */ /* 0x000fec0003800000 */
[----:B--2---:R-:W0:Y:S02]  /*0a70*/  LDC.64 R4, c[0x0][0x380] ;  /* 0x0000e000ff047b82 */ /* 0x004e240000000a00 */
[----:B0-----:R-:W-:-:S05]  /*0a80*/  IMAD.WIDE R10, R3, 0x8, R4 ;  /* 0x00000008030a7825 */ /* 0x001fca00078e0204 */
[----:B------:R-:W2:Y:S01]  /*0a90*/  LDG.E.64 R4, desc[UR4][R10.64] ;  /* 0x000000040a047981 */ /* 0x000ea2000c1e1b00 */
[----:B------:R-:W-:-:S05]  /*0aa0*/  IMAD.WIDE R12, R2, 0x8, R10 ;  /* 0x00000008020c7825 */ /* 0x000fca00078e020a */
[----:B------:R-:W2:Y:S01]  /*0ab0*/  LDG.E.64 R6, desc[UR4][R12.64] ;  /* 0x000000040c067981 */ /* 0x000ea2000c1e1b00 */
[----:B------:R-:W-:Y:S01]  /*0ac0*/  IMAD.WIDE R14, R2, 0x8, R12 ;  /* 0x00000008020e7825 */ /* 0x000fe200078e020c */
[----:B--2---:R-:W-:-:S05]  /*0ad0*/  IADD3 R6, P1, PT, R4, R6, RZ ;  /* 0x0000000604067210 */ /* 0x004fca0007f3e0ff */
[----:B------:R-:W-:-:S05]  /*0ae0*/  IMAD.X R7, R5, 0x1, R7, P1 ;  /* 0x0000000105077824 */ /* 0x000fca00008e0607 */
[----:B------:R0:W-:Y:S04]  /*0af0*/  STG.E.64 desc[UR4][R12.64], R6 ;  /* 0x000000060c007986 */ /* 0x0001e8000c101b04 */
[----:B------:R-:W2:Y:S01]  /*0b00*/  LDG.E.64 R4, desc[UR4][R14.64] ;  /* 0x000000040e047981 */ /* 0x000ea2000c1e1b00 */
[----:B------:R-:W-:Y:S01]  /*0b10*/  IMAD.WIDE R16, R2, 0x8, R14 ;  /* 0x0000000802107825 */ /* 0x000fe200078e020e */
[----:B--2---:R-:W-:-:S04]  /*0b20*/  IADD3 R8, P1, PT, R4, R6, RZ ;  /* 0x0000000604087210 */ /* 0x004fc80007f3e0ff */
[----:B------:R-:W-:-:S05]  /*0b30*/  IADD3.X R9, PT, PT, R5, R7, RZ, P1, !PT ;  /* 0x0000000705097210 */ /* 0x000fca0000ffe4ff */
[----:B------:R0:W-:Y:S04]  /*0b40*/  STG.E.64 desc[UR4][R14.64], R8 ;  /* 0x000000080e007986 */ /* 0x0001e8000c101b04 */
[----:B------:R-:W2:Y:S01]  /*0b50*/  LDG.E.64 R4, desc[UR4][R16.64] ;  /* 0x0000000410047981 */ /* 0x000ea2000c1e1b00 */
[----:B------:R-:W-:Y:S01]  /*0b60*/  IMAD.WIDE R18, R2, 0x8, R16 ;  /* 0x0000000802127825 */ /* 0x000fe200078e0210 */
[----:B--2---:R-:W-:-:S05]  /*0b70*/  IADD3 R10, P1, PT, R4, R8, RZ ;  /* 0x00000008040a7210 */ /* 0x004fca0007f3e0ff */
[----:B------:R-:W-:-:S05]  /*0b80*/  IMAD.X R11, R5, 0x1, R9, P1 ;  /* 0x00000001050b7824 */ /* 0x000fca00008e0609 */
[----:B------:R0:W-:Y:S04]  /*0b90*/  STG.E.64 desc[UR4][R16.64], R10 ;  /* 0x0000000a10007986 */ /* 0x0001e8000c101b04 */
[----:B------:R-:W2:Y:S01]  /*0ba0*/  LDG.E.64 R4, desc[UR4][R18.64] ;  /* 0x0000000412047981 */ /* 0x000ea2000c1e1b00 */
[----:B------:R-:W-:Y:S01]  /*0bb0*/  IMAD R3, R2, 0x4, R3 ;  /* 0x0000000402037824 */ /* 0x000fe200078e0203 */
[----:B--2---:R-:W-:-:S04]  /*0bc0*/  IADD3 R4, P1, PT, R4, R10, RZ ;  /* 0x0000000a04047210 */ /* 0x004fc80007f3e0ff */
[----:B------:R-:W-:-:S05]  /*0bd0*/  IADD3.X R5, PT, PT, R5, R11, RZ, P1, !PT ;  /* 0x0000000b05057210 */ /* 0x000fca0000ffe4ff */
[----:B------:R0:W-:Y:S04]  /*0be0*/  STG.E.64 desc[UR4][R18.64], R4 ;  /* 0x0000000412007986 */ /* 0x0001e8000c101b04 */
.L_x_3:
[----:B------:R-:W-:Y:S05]  /*0bf0*/  @!P0 EXIT ;  /* 0x000000000000894d */ /* 0x000fea0003800000 */
[----:B0-2---:R-:W0:Y:S02]  /*0c00*/  LDC.64 R10, c[0x0][0x380] ;  /* 0x0000e000ff0a7b82 */ /* 0x005e240000000a00 */
[----:B0-----:R-:W-:-:S06]  /*0c10*/  IMAD.WIDE R4, R3, 0x8, R10 ;  /* 0x0000000803047825 */ /* 0x001fcc00078e020a */
[----:B------:R-:W5:Y:S01]  /*0c20*/  LDG.E.64 R4, desc[UR4][R4.64] ;  /* 0x0000000404047981 */ /* 0x000f62000c1e1b00 */
[----:B------:R-:W-:Y:S01]  /*0c30*/  IADD3 R0, PT, PT, -R0, RZ, RZ ;  /* 0x000000ff00007210 */ /* 0x000fe20007ffe1ff */
[----:B------:R-:W-:-:S07]  /*0c40*/  IMAD.IADD R3, R3, 0x1, R2 ;  /* 0x0000000103037824 */ /* 0x000fce00078e0202 */
.L_x_4:
[----:B0-----:R-:W-:-:S05]  /*0c50*/  IMAD.WIDE R6, R3, 0x8, R10 ;  /* 0x0000000803067825 */ /* 0x001fca00078e020a */
[----:B------:R-:W2:Y:S01]  /*0c60*/  LDG.E.64 R8, desc[UR4][R6.64] ;  /* 0x0000000406087981 */ /* 0x000ea2000c1e1b00 */
[----:B------:R-:W-:Y:S01]  /*0c70*/  VIADD R0, R0, 0x1 ;  /* 0x0000000100007836 */ /* 0x000fe20000000000 */
[----:B------:R-:W-:Y:S02]  /*0c80*/  IADD3 R3, PT, PT, R3, R2, RZ ;  /* 0x0000000203037210 */ /* 0x000fe40007ffe0ff */
[----:B--2--5:R-:W-:-:S04]  /*0c90*/  IADD3 R4, P0, PT, R8, R4, RZ ;  /* 0x0000000408047210 */ /* 0x024fc80007f1e0ff */
[----:B------:R-:W-:Y:S02]  /*0ca0*/  IADD3.X R5, PT, PT, R9, R5, RZ, P0, !PT ;  /* 0x0000000509057210 */ /* 0x000fe400007fe4ff */
[----:B------:R-:W-:-:S03]  /*0cb0*/  ISETP.NE.AND P0, PT, R0, RZ, PT ;  /* 0x000000ff0000720c */ /* 0x000fc60003f05270 */
[----:B------:R0:W-:Y:S10]  /*0cc0*/  STG.E.64 desc[UR4][R6.64], R4 ;  /* 0x0000000406007986 */ /* 0x0001f4000c101b04 */
[----:B------:R-:W-:Y:S05]  /*0cd0*/  @P0 BRA `(.L_x_4) ;  /* 0xfffffffc00dc0947 */ /* 0x000fea000383ffff */
[----:B------:R-:W-:Y:S05]  /*0ce0*/  EXIT ;  /* 0x000000000000794d */ /* 0x000fea0003800000 */
.L_x_5:
[----:B------:R-:W-:-:S00]  /*0cf0*/  BRA `(.L_x_5) ;  /* 0xfffffffc00fc7947 */ /* 0x000fc0000383ffff */
[----:B------:R-:W-:-:S00]  /*0d00*/  NOP ;  /* 0x0000000000007918 */ /* 0x000fc00000000000 */
[----:B------:R-:W-:-:S00]  /*0d10*/  NOP ;  /* 0x0000000000007918 */ /* 0x000fc00000000000 */
[----:B------:R-:W-:-:S00]  /*0d20*/  NOP ;  /* 0x0000000000007918 */ /* 0x000fc00000000000 */
[----:B------:R-:W-:-:S00]  /*0d30*/  NOP ;  /* 0x0000000000007918 */ /* 0x000fc00000000000 */
[----:B------:R-:W-:-:S00]  /*0d40*/  NOP ;  /* 0x0000000000007918 */ /* 0x000fc00000000000 */
[----:B------:R-:W-:-:S00]  /*0d50*/  NOP ;  /* 0x0000000000007918 */ /* 0x000fc00000000000 */
[----:B------:R-:W-:-:S00]  /*0d60*/  NOP ;  /* 0x0000000000007918 */ /* 0x000fc00000000000 */
[----:B------:R-:W-:-:S00]  /*0d70*/  NOP ;  /* 0x0000000000007918 */ /* 0x000fc00000000000 */
.L_x_12:


//--------------------- .text._Z19IntegralKernelWidthPlii --------------------------
	.section	.text._Z19IntegralKernelWidthPlii,"ax",@progbits
	.align	128
        .global         _Z19IntegralKernelWidthPlii
        .type           _Z19IntegralKernelWidthPlii,@function
        .size           _Z19IntegralKernelWidthPlii,(.L_x_13 - _Z19IntegralKernelWidthPlii)
        .other          _Z19IntegralKernelWidthPlii,@"STO_CUDA_ENTRY STV_DEFAULT"
_Z19IntegralKernelWidthPlii:
.text._Z19IntegralKernelWidthPlii:
[----:B------:R-:W-:Y:S01]  /*0000*/  LDC R1, c[0x0][0x37c] ;  /* 0x0000df00ff017b82 */ /* 0x000fe20000000800 */
[----:B------:R-:W0:Y:S07]  /*0010*/  S2R R0, SR_TID.X ;  /* 0x0000000000007919 */ /* 0x000e2e0000002100 */
[----:B------:R-:W1:Y:S08]  /*0020*/  LDC.64 R4, c[0x0][0x388] ;  /* 0x0000e200ff047b82 */ /* 0x000e700000000a00 */
[----:B------:R-:W0:Y:S08]  /*0030*/  S2UR UR4, SR_CTAID.X ;  /* 0x00000000000479c3 */ /* 0x000e300000002500 */
[----:B------:R-:W0:Y:S01]  /*0040*/  LDC R3, c[0x0][0x360] ;  /* 0x0000d800ff037b82 */ /* 0x000e220000000800 */
[----:B-1----:R-:W-:Y:S01]  /*0050*/  VIADD R5, R5, 0xffffffff ;  /* 0xffffffff05057836 */ /* 0x002fe20000000000 */
[----:B------:R-:W-:-:S03]  /*0060*/  ISETP.GE.AND P0, PT, R4, 0x2, PT ;  /* 0x000000020400780c */ /* 0x000fc60003f06270 */
[----:B------:R-:W-:Y:S02]  /*0070*/  IMAD R5, R5, R4, RZ ;  /* 0x0000000405057224 */ /* 0x000fe400078e02ff */
[----:B0-----:R-:W-:-:S04]  /*0080*/  IMAD R3, R3, UR4, R0 ;  /* 0x0000000403037c24 */ /* 0x001fc8000f8e0200 */
[----:B------:R-:W-:-:S05]  /*0090*/  IMAD R24, R3, R4, RZ ;  /* 0x0000000403187224 */ /* 0x000fca00078e02ff */
[----:B------:R-:W-:-:S13]  /*00a0*/  ISETP.GT.OR P0, PT, R24, R5, !P0 ;  /* 0x000000051800720c */ /* 0x000fda0004704670 */
[----:B------:R-:W-:Y:S05]  /*00b0*/  @P0 EXIT ;  /* 0x000000000000094d */ /* 0x000fea0003800000 */
[C---:B------:R-:W-:Y:S01]  /*00c0*/  VIADD R2, R4.reuse, 0xfffffffe ;  /* 0xfffffffe04027836 */ /* 0x040fe20000000000 */
[----:B------:R-:W0:Y:S01]  /*00d0*/  LDCU.64 UR8, c[0x0][0x358] ;  /* 0x00006b00ff0877ac */ /* 0x000e220008000a00 */
[----:B------:R-:W-:-:S03]  /*00e0*/  VIADD R0, R4, 0xffffffff ;  /* 0xffffffff04007836 */ /* 0x000fc60000000000 */
[----:B------:R-:W-:Y:S01]  /*00f0*/  ISETP.GE.U32.AND P1, PT, R2, 0xf, PT ;  /* 0x0000000f0200780c */ /* 0x000fe20003f26070 */
[----:B------:R-:W1:Y:S01]  /*0100*/  LDCU.64 UR6, c[0x0][0x380] ;  /* 0x00007000ff0677ac */ /* 0x000e620008000a00 */
[----:B------:R-:W-:-:S04]  /*0110*/  LOP3.LUT R26, R0, 0xf, RZ, 0xc0, !PT ;  /* 0x0000000f001a7812 */ /* 0x000fc800078ec0ff */
[----:B------:R-:W-:-:S07]  /*0120*/  ISETP.NE.AND P0, PT, R26, RZ, PT ;  /* 0x000000ff1a00720c */ /* 0x000fce0003f05270 */
[----:B------:R-:W-:Y:S06]  /*0130*/  @!P1 BRA `(.L_x_6) ;  /* 0x00000004004c9947 */ /* 0x000fec0003800000 */
[----:B------:R-:W2:Y:S02]  /*0140*/  LDC.64 R4, c[0x0][0x380] ;  /* 0x0000e000ff047b82 */ /* 0x000ea40000000a00 */
[----:B--2---:R-:W-:-:S06]  /*0150*/  IMAD.WIDE R4, R24, 0x8, R4 ;  /* 0x0000000818047825 */ /* 0x004fcc00078e0204 */
[----:B0-----:R-:W5:Y:S01]  /*0160*/  LDG.E.64 R4, desc[UR8][R4.64] ;  /* 0x0000000804047981 */ /* 0x001f62000c1e1b00 */
[----:B------:R-:W-:Y:S01]  /*0170*/  LOP3.LUT R25, R0, 0xfffffff0, RZ, 0xc0, !PT ;  /* 0xfffffff000197812 */ /* 0x000fe200078ec0ff */
[----:B------:R-:W-:Y:S01]  /*0180*/  UMOV UR4, 0x40 ;  /* 0x0000004000047882 */ /* 0x000fe20000000000 */
[----:B------:R-:W-:Y:S02]  /*0190*/  UMOV UR5, 0x0 ;  /* 0x0000000000057882 */ /* 0x000fe40000000000 */
[----:B-1----:R-:W-:Y:S01]  /*01a0*/  UIMAD.WIDE.U32 UR4, UR6, 0x1, UR4 ;  /* 0x00000001060478a5 */ /* 0x002fe2000f8e0004 */
[----:B------:R-:W-:-:S03]  /*01b0*/  IMAD.MOV R25, RZ, RZ, -R25 ;  /* 0x000000ffff197224 */ /* 0x000fc600078e0a19 */
[----:B------:R-:W-:-:S12]  /*01c0*/  UIADD3 UR10, UPT, UPT, UR5, UR7, URZ ;  /* 0x00000007050a7290 */ /* 0x000fd8000fffe0ff */
.L_x_7:
[----:B--2---:R-:W-:Y:S01]  /*01d0*/  MOV R6, UR4 ;  /* 0x0000000400067c02 */ /* 0x004fe20008000f00 */
[----:B------:R-:W-:Y:S02]  /*01e0*/  IMAD.U32 R3, RZ, RZ, UR10 ;  /* 0x0000000aff037e24 */ /* 0x000fe4000f8e00ff */
[----:B------:R-:W-:Y:S02]  /*01f0*/  IMAD.U32 R7, RZ, RZ, UR5 ;  /* 0x00000005ff077e24 */ /* 0x000fe4000f8e00ff */
[----:B------:R-:W-:-:S04]  /*0200*/  IMAD.MOV.U32 R2, RZ, RZ, R6 ;  /* 0x000000ffff027224 */ /* 0x000fc800078e0006 */
[----:B------:R-:W-:-:S05]  /*0210*/  IMAD.WIDE R2, R24, 0x8, R2 ;  /* 0x0000000818027825 */ /* 0x000fca00078e0202 */
[----:B------:R-:W2:Y:S04]  /*0220*/  LDG.E.64 R8, desc[UR8][R2.64+-0x38] ;  /* 0xffffc80802087981 */ /* 0x000ea8000c1e1b00 */
[----:B------:R-:W3:Y:S04]  /*0230*/  LDG.E.64 R6, desc[UR8][R2.64+-0x30] ;  /* 0xffffd00802067981 */ /* 0x000ee8000c1e1b00 */
[----:B------:R-:W4:Y:S04]  /*0240*/  LDG.E.64 R14, desc[UR8][R2.64+-0x28] ;  /* 0xffffd808020e7981 */ /* 0x000f28000c1e1b00 */
[----:B------:R-:W4:Y:S04]  /*0250*/  LDG.E.64 R10, desc[UR8][R2.64+-0x20] ;  /* 0xffffe008020a7981 */ /* 0x000f28000c1e1b00 */
[----:B------:R-:W4:Y:S04]  /*0260*/  LDG.E.64 R12, desc[UR8][R2.64+-0x18] ;  /* 0xffffe808020c7981 */ /* 0x000f28000c1e1b00 */
[----:B------:R-:W4:Y:S04]  /*0270*/  LDG.E.64 R20, desc[UR8][R2.64+-0x10] ;  /* 0xfffff00802147981 */ /* 0x000f28000c1e1b00 */
[----:B------:R-:W4:Y:S01]  /*0280*/  LDG.E.64 R18, desc[UR8][R2.64+-0x8] ;  /* 0xfffff80802127981 */ /* 0x000f22000c1e1b00 */
[----:B--2--5:R-:W-:-:S05]  /*0290*/  IADD3 R28, P1, PT, R8, R4, RZ ;  /* 0x00000004081c7210 */ /* 0x024fca0007f3e0ff */
[----:B------:R-:W-:Y:S01]  /*02a0*/  IMAD.X R29, R9, 0x1, R5, P1 ;  /* 0x00000001091d7824 */ /* 0x000fe200008e0605 */
[----:B---3--:R-:W-:Y:S01]  /*02b0*/  IADD3 R8, P1, PT, R6, R28, RZ ;  /* 0x0000001c06087210 */ /* 0x008fe20007f3e0ff */
[----:B------:R-:W2:Y:S04]  /*02c0*/  LDG.E.64 R4, desc[UR8][R2.64] ;  /* 0x0000000802047981 */ /* 0x000ea8000c1e1b00 */
[----:B------:R-:W-:Y:S01]  /*02d0*/  IMAD.X R9, R7, 0x1, R29, P1 ;  /* 0x0000000107097824 */ /* 0x000fe200008e061d */
[----:B----4-:R-:W-:Y:S01]  /*02e0*/  IADD3 R22, P1, PT, R14, R8, RZ ;  /* 0x000000080e167210 */ /* 0x010fe20007f3e0ff */
[----:B------:R-:W3:Y:S04]  /*02f0*/  LDG.E.64 R6, desc[UR8][R2.64+0x8] ;  /* 0x0000080802067981 */ /* 0x000ee8000c1e1b00 */
[----:B------:R-:W-:Y:S01]  /*0300*/  IMAD.X R23, R15, 0x1, R9, P1 ;  /* 0x000000010f177824 */ /* 0x000fe200008e0609 */
[----:B------:R0:W-:Y:S01]  /*0310*/  STG.E.64 desc[UR8][R2.64+-0x30], R8 ;  /* 0xffffd00802007986 */ /* 0x0001e2000c101b08 */
[----:B------:R-:W-:-:S03]  /*0320*/  IADD3 R14, P1, PT, R10, R22, RZ ;  /* 0x000000160a0e7210 */ /* 0x000fc60007f3e0ff */
[----:B------:R1:W-:Y:S01]  /*0330*/  STG.E.64 desc[UR8][R2.64+-0x38], R28 ;  /* 0xffffc81c02007986 */ /* 0x0003e2000c101b08 */
[----:B------:R-:W-:Y:S02]  /*0340*/  IADD3.X R15, PT, PT, R11, R23, RZ, P1, !PT ;  /* 0x000000170b0f7210 */ /* 0x000fe40000ffe4ff */
[----:B------:R-:W-:Y:S01]  /*0350*/  IADD3 R16, P1, PT, R12, R14, RZ ;  /* 0x0000000e0c107210 */ /* 0x000fe20007f3e0ff */
[----:B------:R-:W4:Y:S04]  /*0360*/  LDG.E.64 R10, desc[UR8][R2.64+0x18] ;  /* 0x00001808020a7981 */ /* 0x000f28000c1e1b00 */
[----:B0-----:R-:W4:Y:S01]  /*0370*/  LDG.E.64 R8, desc[UR8][R2.64+0x10] ;  /* 0x0000100802087981 */ /* 0x001f22000c1e1b00 */
[----:B------:R-:W-:-:S03]  /*0380*/  IMAD.X R17, R13, 0x1, R15, P1 ;  /* 0x000000010d117824 */ /* 0x000fc600008e060f */
[----:B------:R-:W4:Y:S01]  /*0390*/  LDG.E.64 R12, desc[UR8][R2.64+0x20] ;  /* 0x00002008020c7981 */ /* 0x000f22000c1e1b00 */
[----:B-1----:R-:W-:-:S03]  /*03a0*/  IADD3 R28, P1, PT, R20, R16, RZ ;  /* 0x00000010141c7210 */ /* 0x002fc60007f3e0ff */
[----:B------:R0:W-:Y:S02]  /*03b0*/  STG.E.64 desc[UR8][R2.64+-0x20], R14 ;  /* 0xffffe00e02007986 */ /* 0x0001e4000c101b08 */
[----:B------:R-:W-:Y:S02]  /*03c0*/  IMAD.X R29, R21, 0x1, R17, P1 ;  /* 0x00000001151d7824 */ /* 0x000fe400008e0611 */
[----:B------:R1:W-:Y:S04]  /*03d0*/  STG.E.64 desc[UR8][R2.64+-0x18], R16 ;  /* 0xffffe81002007986 */ /* 0x0003e8000c101b08 */
[----:B------:R-:W4:Y:S04]  /*03e0*/  LDG.E.64 R20, desc[UR8][R2.64+0x38] ;  /* 0x0000380802147981 */ /* 0x000f28000c1e1b00 */
[----:B0-----:R-:W4:Y:S04]  /*03f0*/  LDG.E.64 R14, desc[UR8][R2.64+0x28] ;  /* 0x00002808020e7981 */ /* 0x001f28000c1e1b00 */
[----:B-1----:R-:W4:Y:S04]  /*0400*/  LDG.E.64 R16, desc[UR8][R2.64+0x30] ;  /* 0x0000300802107981 */ /* 0x002f28000c1e1b00 */
[----:B------:R0:W-:Y:S04]  /*0410*/  STG.E.64 desc[UR8][R2.64+-0x28], R22 ;  /* 0xffffd81602007986 */ /* 0x0001e8000c101b08 */
[----:B0-----:R-:W4:Y:S01]  /*0420*/  LDG.E.64 R22, desc[UR8][R2.64+0x40] ;  /* 0x0000400802167981 */ /* 0x001f22000c1e1b00 */
[----:B------:R-:W-:-:S05]  /*0430*/  IADD3 R18, P1, PT, R18, R28, RZ ;  /* 0x0000001c12127210 */ /* 0x000fca0007f3e0ff */
[----:B------:R-:W-:-:S05]  /*0440*/  IMAD.X R19, R19, 0x1, R29, P1 ;  /* 0x0000000113137824 */ /* 0x000fca00008e061d */
[----:B------:R0:W-:Y:S01]  /*0450*/  STG.E.64 desc[UR8][R2.64+-0x8], R18 ;  /* 0xfffff81202007986 */ /* 0x0001e2000c101b08 */
[----:B------:R-:W-:-:S03]  /*0460*/  VIADD R25, R25, 0x10 ;  /* 0x0000001019197836 */ /* 0x000fc60000000000 */
[----:B------:R-:W-:Y:S01]  /*0470*/  STG.E.64 desc[UR8][R2.64+-0x10], R28 ;  /* 0xfffff01c02007986 */ /* 0x000fe2000c101b08 */
[----:B------:R-:W-:Y:S01]  /*0480*/  VIADD R24, R24, 0x10 ;  /* 0x0000001018187836 */ /* 0x000fe20000000000 */
[----:B--2---:R-:W-:-:S05]  /*0490*/  IADD3 R4, P1, PT, R4, R18, RZ ;  /* 0x0000001204047210 */ /* 0x004fca0007f3e0ff */
[----:B------:R-:W-:Y:S01]  /*04a0*/  IMAD.X R5, R5, 0x1, R19, P1 ;  /* 0x0000000105057824 */ /* 0x000fe200008e0613 */
[----:B---3--:R-:W-:-:S05]  /*04b0*/  IADD3 R6, P1, PT, R6, R4, RZ ;  /* 0x0000000406067210 */ /* 0x008fca0007f3e0ff */
[----:B------:R-:W-:Y:S01]  /*04c0*/  IMAD.X R7, R7, 0x1, R5, P1 ;  /* 0x0000000107077824 */ /* 0x000fe200008e0605 */
[----:B----4-:R-:W-:-:S04]  /*04d0*/  IADD3 R8, P1, PT, R8, R6, RZ ;  /* 0x0000000608087210 */ /* 0x010fc80007f3e0ff */
[----:B------:R-:W-:Y:S02]  /*04e0*/  IADD3.X R9, PT, PT, R9, R7, RZ, P1, !PT ;  /* 0x0000000709097210 */ /* 0x000fe40000ffe4ff */
[----:B------:R-:W-:-:S05]  /*04f0*/  IADD3 R10, P1, PT, R10, R8, RZ ;  /* 0x000000080a0a7210 */ /* 0x000fca0007f3e0ff */
[----:B------:R-:W-:Y:S01]  /*0500*/  IMAD.X R11, R11, 0x1, R9, P1 ;  /* 0x000000010b0b7824 */ /* 0x000fe200008e0609 */
[----:B------:R-:W-:-:S05]  /*0510*/  IADD3 R12, P1, PT, R12, R10, RZ ;  /* 0x0000000a0c0c7210 */ /* 0x000fca0007f3e0ff */
[----:B------:R-:W-:Y:S01]  /*0520*/  IMAD.X R13, R13, 0x1, R11, P1 ;  /* 0x000000010d0d7824 */ /* 0x000fe200008e060b */
[----:B------:R-:W-:-:S05]  /*0530*/  IADD3 R14, P1, PT, R14, R12, RZ ;  /* 0x0000000c0e0e7210 */ /* 0x000fca0007f3e0ff */
[----:B------:R-:W-:Y:S01]  /*0540*/  IMAD.X R15, R15, 0x1, R13, P1 ;  /* 0x000000010f0f7824 */ /* 0x000fe200008e060d */
[----:B------:R-:W-:-:S05]  /*0550*/  IADD3 R16, P1, PT, R16, R14, RZ ;  /* 0x0000000e10107210 */ /* 0x000fca0007f3e0ff */
[----:B------:R-:W-:Y:S01]  /*0560*/  IMAD.X R17, R17, 0x1, R15, P1 ;  /* 0x0000000111117824 */ /* 0x000fe200008e060f */
[----:B0-----:R-:W-:Y:S01]  /*0570*/  IADD3 R18, P1, PT, R20, R16, RZ ;  /* 0x0000001014127210 */ /* 0x001fe20007f3e0ff */
[----:B------:R0:W-:Y:S04]  /*0580*/  STG.E.64 desc[UR8][R2.64], R4 ;  /* 0x0000000402007986 */ /* 0x0001e8000c101b08 */
[----:B------:R-:W-:Y:S01]  /*0590*/  IMAD.X R19, R21, 0x1, R17, P1 ;  /* 0x0000000115137824 */ /* 0x000fe200008e0611 */
[----:B------:R-:W-:-:S04]  /*05a0*/  IADD3 R20, P1, PT, R22, R18, RZ ;  /* 0x0000001216147210 */ /* 0x000fc80007f3e0ff */
[----:B0-----:R-:W-:Y:S02]  /*05b0*/  IADD3.X R5, PT, PT, R23, R19, RZ, P1, !PT ;  /* 0x0000001317057210 */ /* 0x001fe40000ffe4ff */
[----:B------:R-:W-:Y:S01]  /*05c0*/  ISETP.NE.AND P1, PT, R25, RZ, PT ;  /* 0x000000ff1900720c */ /* 0x000fe20003f25270 */
[----:B------:R-:W-:Y:S01]  /*05d0*/  IMAD.MOV.U32 R4, RZ, RZ, R20 ;  /* 0x000000ffff047224 */ /* 0x000fe200078e0014 */
[----:B------:R2:W-:Y:S04]  /*05e0*/  STG.E.64 desc[UR8][R2.64+0x8], R6 ;  /* 0x0000080602007986 */ /* 0x0005e8000c101b08 */
[----:B------:R2:W-:Y:S04]  /*05f0*/  STG.E.64 desc[UR8][R2.64+0x10], R8 ;  /* 0x0000100802007986 */ /* 0x0005e8000c101b08 */
[----:B------:R2:W-:Y:S04]  /*0600*/  STG.E.64 desc[UR8][R2.64+0x18], R10 ;  /* 0x0000180a02007986 */ /* 0x0005e8000c101b08 */
[----:B------:R2:W-:Y:S04]  /*0610*/  STG.E.64 desc[UR8][R2.64+0x20], R12 ;  /* 0x0000200c02007986 */ /* 0x0005e8000c101b08 */
[----:B------:R2:W-:Y:S04]  /*0620*/  STG.E.64 desc[UR8][R2.64+0x28], R14 ;  /* 0x0000280e02007986 */ /* 0x0005e8000c101b08 */
[----:B------:R2:W-:Y:S04]  /*0630*/  STG.E.64 desc[UR8][R2.64+0x30], R16 ;  /* 0x0000301002007986 */ /* 0x0005e8000c101b08 */
[----:B------:R2:W-:Y:S04]  /*0640*/  STG.E.64 desc[UR8][R2.64+0x38], R18 ;  /* 0x0000381202007986 */ /* 0x0005e8000c101b08 */
[----:B------:R2:W-:Y:S01]  /*0650*/  STG.E.64 desc[UR8][R2.64+0x40], R4 ;  /* 0x0000400402007986 */ /* 0x0005e2000c101b08 */
[----:B------:R-:W-:Y:S05]  /*0660*/  @P1 BRA `(.L_x_7) ;  /* 0xfffffff800d81947 */ /* 0x000fea000383ffff */
.L_x_6:
[----:B01----:R-:W-:Y:S05]  /*0670*/  @!P0 EXIT ;  /* 0x000000000000894d */ /* 0x003fea0003800000 */
[----:B------:R-:W-:Y:S02]  /*0680*/  ISETP.GE.U32.AND P1, PT, R26, 0x8, PT ;  /* 0x000000081a00780c */ /* 0x000fe40003f26070 */
[----:B------:R-:W-:-:S04]  /*0690*/  LOP3.LUT R20, R0, 0x7, RZ, 0xc0, !PT ;  /* 0x0000000700147812 */ /* 0x000fc800078ec0ff */
[----:B------:R-:W-:-:S07]  /*06a0*/  ISETP.NE.AND P0, PT, R20, RZ, PT ;  /* 0x000000ff1400720c */ /* 0x000fce0003f05270 */
[----:B------:R-:W-:Y:S06]  /*06b0*/  @!P1 BRA `(.L_x_8) ;  /* 0x0000000000909947 */ /* 0x000fec0003800000 */
[----:B--2---:R-:W0:Y:S02]  /*06c0*/  LDC.64 R2, c[0x0][0x380] ;  /* 0x0000e000ff027b82 */ /* 0x004e240000000a00 */
[----:B0-----:R-:W-:-:S05]  /*06d0*/  IMAD.WIDE R2, R24, 0x8, R2 ;  /* 0x0000000818027825 */ /* 0x001fca00078e0202 */
[----:B------:R-:W2:Y:S04]  /*06e0*/  LDG.E.64 R10, desc[UR8][R2.64] ;  /* 0x00000008020a7981 */ /* 0x000ea8000c1e1b00 */
[----:B------:R-:W2:Y:S04]  /*06f0*/  LDG.E.64 R12, desc[UR8][R2.64+0x8] ;  /* 0x00000808020c7981 */ /* 0x000ea8000c1e1b00 */
[----:B------:R-:W3:Y:S04]  /*0700*/  LDG.E.64 R22, desc[UR8][R2.64+0x10] ;  /* 0x0000100802167981 */ /* 0x000ee8000c1e1b00 */
[----:B------:R-:W4:Y:S04]  /*0710*/  LDG.E.64 R18, desc[UR8][R2.64+0x18] ;  /* 0x0000180802127981 */ /* 0x000f28000c1e1b00 */
[----:B------:R-:W5:Y:S04]  /*0720*/  LDG.E.64 R16, desc[UR8][R2.64+0x20] ;  /* 0x0000200802107981 */ /* 0x000f68000c1e1b00 */
[----:B------:R-:W5:Y:S04]  /*0730*/  LDG.E.64 R14, desc[UR8][R2.64+0x28] ;  /* 0x00002808020e7981 */ /* 0x000f68000c1e1b00 */
[----:B------:R-:W5:Y:S04]  /*0740*/  LDG.E.64 R4, desc[UR8][R2.64+0x30] ;  /* 0x0000300802047981 */ /* 0x000f68000c1e1b00 */
[----:B------:R-:W5:Y:S04]  /*0750*/  LDG.E.64 R6, desc[UR8][R2.64+0x38] ;  /* 0x0000380802067981 */ /* 0x000f68000c1e1b00 */
[----:B------:R-:W5:Y:S01]  /*0760*/  LDG.E.64 R8, desc[UR8][R2.64+0x40] ;  /* 0x0000400802087981 */ /* 0x000f62000c1e1b00 */
[----:B------:R-:W-:Y:S01]  /*0770*/  VIADD R24, R24, 0x8 ;  /* 0x0000000818187836 */ /* 0x000fe20000000000 */
[----:B--2---:R-:W-:-:S05]  /*0780*/  IADD3 R10, P1, PT, R10, R12, RZ ;  /* 0x0000000c0a0a7210 */ /* 0x004fca0007f3e0ff */
[----:B------:R-:W-:Y:S01]  /*0790*/  IMAD.X R11, R11, 0x1, R13, P1 ;  /* 0x000000010b0b7824 */ /* 0x000fe200008e060d */
[----:B---3--:R-:W-:-:S04]  /*07a0*/  IADD3 R12, P1, PT, R22, R10, RZ ;  /* 0x0000000a160c7210 */ /* 0x008fc80007f3e0ff */
[----:B------:R-:W-:Y:S01]  /*07b0*/  IADD3.X R13, PT, PT, R23, R11, RZ, P1, !PT ;  /* 0x0000000b170d7210 */ /* 0x000fe20000ffe4ff */
[----:B------:R0:W-:Y:S01]  /*07c0*/  STG.E.64 desc[UR8][R2.64+0x8], R10 ;  /* 0x0000080a02007986 */ /* 0x0001e2000c101b08 */
[----:B----4-:R-:W-:-:S03]  /*07d0*/  IADD3 R18, P1, PT, R18, R12, RZ ;  /* 0x0000000c12127210 */ /* 0x010fc60007f3e0ff */
[----:B------:R0:W-:Y:S02]  /*07e0*/  STG.E.64 desc[UR8][R2.64+0x10], R12 ;  /* 0x0000100c02007986 */ /* 0x0001e4000c101b08 */
[----:B------:R-:W-:Y:S01]  /*07f0*/  IMAD.X R19, R19, 0x1, R13, P1 ;  /* 0x0000000113137824 */ /* 0x000fe200008e060d */
[----:B-----5:R-:W-:-:S04]  /*0800*/  IADD3 R16, P1, PT, R16, R18, RZ ;  /* 0x0000001210107210 */ /* 0x020fc80007f3e0ff */
[----:B------:R0:W-:Y:S01]  /*0810*/  STG.E.64 desc[UR8][R2.64+0x18], R18 ;  /* 0x0000181202007986 */ /* 0x0001e2000c101b08 */
[----:B------:R-:W-:Y:S01]  /*0820*/  IMAD.X R17, R17, 0x1, R19, P1 ;  /* 0x0000000111117824 */ /* 0x000fe200008e0613 */
[----:B------:R-:W-:-:S04]  /*0830*/  IADD3 R14, P1, PT, R14, R16, RZ ;  /* 0x000000100e0e7210 */ /* 0x000fc80007f3e0ff */
[----:B------:R0:W-:Y:S01]  /*0840*/  STG.E.64 desc[UR8][R2.64+0x20], R16 ;  /* 0x0000201002007986 */ /* 0x0001e2000c101b08 */
[----:B------:R-:W-:Y:S01]  /*0850*/  IMAD.X R15, R15, 0x1, R17, P1 ;  /* 0x000000010f0f7824 */ /* 0x000fe200008e0611 */
[----:B------:R-:W-:-:S04]  /*0860*/  IADD3 R4, P1, PT, R4, R14, RZ ;  /* 0x0000000e04047210 */ /* 0x000fc80007f3e0ff */
[----:B------:R0:W-:Y:S01]  /*0870*/  STG.E.64 desc[UR8][R2.64+0x28], R14 ;  /* 0x0000280e02007986 */ /* 0x0001e2000c101b08 */
[----:B------:R-:W-:Y:S01]  /*0880*/  IMAD.X R5, R5, 0x1, R15, P1 ;  /* 0x0000000105057824 */ /* 0x000fe200008e060f */
[----:B------:R-:W-:-:S04]  /*0890*/  IADD3 R6, P1, PT, R6, R4, RZ ;  /* 0x0000000406067210 */ /* 0x000fc80007f3e0ff */
[----:B------:R-:W-:Y:S01]  /*08a0*/  IADD3.X R7, PT, PT, R7, R5, RZ, P1, !PT ;  /* 0x0000000507077210 */ /* 0x000fe20000ffe4ff */
[----:B------:R0:W-:Y:S01]  /*08b0*/  STG.E.64 desc[UR8][R2.64+0x30], R4 ;  /* 0x0000300402007986 */ /* 0x0001e2000c101b08 */
[----:B------:R-:W-:-:S03]  /*08c0*/  IADD3 R8, P1, PT, R8, R6, RZ ;  /* 0x0000000608087210 */ /* 0x000fc60007f3e0ff */
[----:B------:R0:W-:Y:S02]  /*08d0*/  STG.E.64 desc[UR8][R2.64+0x38], R6 ;  /* 0x0000380602007986 */ /* 0x0001e4000c101b08 */
[----:B------:R-:W-:-:S05]  /*08e0*/  IMAD.X R9, R9, 0x1, R7, P1 ;  /* 0x0000000109097824 */ /* 0x000fca00008e0607 */
[----:B------:R0:W-:Y:S03]  /*08f0*/  STG.E.64 desc[UR8][R2.64+0x40], R8 ;  /* 0x0000400802007986 */ /* 0x0001e6000c101b08 */
.L_x_8:
[----:B------:R-:W-:Y:S05]  /*0900*/  @!P0 EXIT ;  /* 0x000000000000894d */ /* 0x000fea0003800000 */
[----:B------:R-:W-:Y:S02]  /*0910*/  ISETP.GE.U32.AND P1, PT, R20, 0x4, PT ;  /* 0x000000041400780c */ /* 0x000fe40003f26070 */
[----:B------:R-:W-:-:S04]  /*0920*/  LOP3.LUT R0, R0, 0x3, RZ, 0xc0, !PT ;  /* 0x0000000300007812 */ /* 0x000fc800078ec0ff */
[----:B------:R-:W-:-:S07]  /*0930*/  ISETP.NE.AND P0, PT, R0, RZ, PT ;  /* 0x000000ff0000720c */ /* 0x000fce0003f05270 */
[----:B------:R-:W-:Y:S06]  /*0940*/  @!P1 BRA `(.L_x_9) ;  /* 0x0000000000509947 */ /* 0x000fec0003800000 */
[----:B0-2---:R-:W0:Y:S02]  /*0950*/  LDC.64 R2, c[0x0][0x380] ;  /* 0x0000e000ff027b82 */ /* 0x005e240000000a00 */
[----:B0-----:R-:W-:-:S05]  /*0960*/  IMAD.WIDE R12, R24, 0x8, R2 ;  /* 0x00000008180c7825 */ /* 0x001fca00078e0202 */
[----:B------:R-:W2:Y:S04]  /*0970*/  LDG.E.64 R2, desc[UR8][R12.64] ;  /* 0x000000080c027981 */ /* 0x000ea8000c1e1b00 */
[----:B------:R-:W2:Y:S04]  /*0980*/  LDG.E.64 R4, desc[UR8][R12.64+0x8] ;  /* 0x000008080c047981 */ /* 0x000ea8000c1e1b00 */
[----:B------:R-:W3:Y:S04]  /*0990*/  LDG.E.64 R6, desc[UR8][R12.64+0x10] ;  /* 0x000010080c067981 */ /* 0x000ee8000c1e1b00 */
[----:B------:R-:W4:Y:S04]  /*09a0*/  LDG.E.64 R8, desc[UR8][R12.64+0x18] ;  /* 0x000018080c087981 */ /* 0x000f28000c1e1b00 */
[----:B------:R-:W5:Y:S01]  /*09b0*/  LDG.E.64 R10, desc[UR8][R12.64+0x20] ;  /* 0x000020080c0a7981 */ /* 0x000f62000c1e1b00 */
[----:B------:R-:W-:Y:S01]  /*09c0*/  VIADD R24, R24, 0x4 ;  /* 0x0000000418187836 */ /* 0x000fe20000000000 */
[----:B--2---:R-:W-:-:S05]  /*09d0*/  IADD3 R2, P1, PT, R2, R4, RZ ;  /* 0x0000000402027210 */ /* 0x004fca0007f3e0ff */
[----:B------:R-:W-:Y:S01]  /*09e0*/  IMAD.X R3, R3, 0x1, R5, P1 ;  /* 0x0000000103037824 */ /* 0x000fe200008e0605 */
[----:B---3--:R-:W-:-:S04]  /*09f0*/  IADD3 R4, P1, PT, R6, R2, RZ ;  /* 0x0000000206047210 */ /* 0x008fc80007f3e0ff */
[----:B------:R1:W-:Y:S01]  /*0a00*/  STG.E.64 desc[UR8][R12.64+0x8], R2 ;  /* 0x000008020c007986 */ /* 0x0003e2000c101b08 */
[----:B------:R-:W-:Y:S01]  /*0a10*/  IMAD.X R5, R7, 0x1, R3, P1 ;  /* 0x0000000107057824 */ /* 0x000fe200008e0603 */
[----:B----4-:R-:W-:-:S04]  /*0a20*/  IADD3 R6, P1, PT, R8, R4, RZ ;  /* 0x0000000408067210 */ /* 0x010fc80007f3e0ff */
[----:B------:R-:W-:Y:S01]  /*0a30*/  IADD3.X R7, PT, PT, R9, R5, RZ, P1, !PT ;  /* 0x0000000509077210 */ /* 0x000fe20000ffe4ff */
[----:B------:R1:W-:Y:S01]  /*0a40*/  STG.E.64 desc[UR8][R12.64+0x10], R4 ;  /* 0x000010040c007986 */ /* 0x0003e2000c101b08 */
[----:B-----5:R-:W-:-:S03]  /*0a50*/  IADD3 R8, P1, PT, R10, R6, RZ ;  /* 0x000000060a087210 */ /* 0x020fc60007f3e0ff */
[----:B------:R1:W-:Y:S02]  /*0a60*/  STG.E.64 desc[UR8][R12.64+0x18], R6 ;  /* 0x000018060c007986 */ /* 0x0003e4000c101b08 */
[----:B------:R-:W-:-:S05]  /*0a70*/  IMAD.X R9, R11, 0x1, R7, P1 ;  /* 0x000000010b097824 */ /* 0x000fca00008e0607 */
[----:B------:R1:W-:Y:S03]  /*0a80*/  STG.E.64 desc[UR8][R12.64+0x20], R8 ;  /* 0x000020080c007986 */ /* 0x0003e6000c101b08 */
.L_x_9:
[----:B------:R-:W-:Y:S05]  /*0a90*/  @!P0 EXIT ;  /* 0x000000000000894d */ /* 0x000fea0003800000 */
[----:B012---:R-:W0:Y:S02]  /*0aa0*/  LDC.64 R2, c[0x0][0x380] ;  /* 0x0000e000ff027b82 */ /* 0x007e240000000a00 */
[----:B0-----:R-:W-:-:S06]  /*0ab0*/  IMAD.WIDE R2, R24, 0x8, R2 ;  /* 0x0000000818027825 */ /* 0x001fcc00078e0202 */
[----:B------:R-:W5:Y:S01]  /*0ac0*/  LDG.E.64 R2, desc[UR8][R2.64] ;  /* 0x0000000802027981 */ /* 0x000f62000c1e1b00 */
[----:B------:R-:W-:Y:S01]  /*0ad0*/  UIADD3 UR4, UP0, UPT, UR6, 0x8, URZ ;  /* 0x0000000806047890 */ /* 0x000fe2000ff1e0ff */
[----:B------:R-:W-:-:S03]  /*0ae0*/  IMAD.MOV R0, RZ, RZ, -R0 ;  /* 0x000000ffff007224 */ /* 0x000fc600078e0a00 */
[----:B------:R-:W-:-:S12]  /*0af0*/  UIADD3.X UR5, UPT, UPT, URZ, UR7, URZ, UP0, !UPT ;  /* 0x00000007ff057290 */ /* 0x000fd800087fe4ff */
.L_x_10:
[----:B0-----:R-:W-:Y:S01]  /*0b00*/  MOV R5, UR5 ;  /* 0x0000000500057c02 */ /* 0x001fe20008000f00 */
[----:B------:R-:W-:-:S04]  /*0b10*/  IMAD.U32 R4, RZ, RZ, UR4 ;  /* 0x00000004ff047e24 */ /* 0x000fc8000f8e00ff */
[----:B------:R-:W-:-:S05]  /*0b20*/  IMAD.WIDE R4, R24, 0x8, R4 ;  /* 0x0000000818047825 */ /* 0x000fca00078e0204 */
[----:B------:R-:W2:Y:S01]  /*0b30*/  LDG.E.64 R6, desc[UR8][R4.64] ;  /* 0x0000000804067981 */ /* 0x000ea2000c1e1b00 */
[----:B------:R-:W-:Y:S02]  /*0b40*/  VIADD R0, R0, 0x1 ;  /* 0x0000000100007836 */ /* 0x000fe40000000000 */
[----:B------:R-:W-:Y:S01]  /*0b50*/  VIADD R24, R24, 0x1 ;  /* 0x0000000118187836 */ /* 0x000fe20000000000 */
[----:B--2--5:R-:W-:-:S05]  /*0b60*/  IADD3 R2, P0, PT, R6, R2, RZ ;  /* 0x0000000206027210 */ /* 0x024fca0007f1e0ff */
[----:B------:R-:W-:Y:S01]  /*0b70*/  IMAD.X R3, R7, 0x1, R3, P0 ;  /* 0x0000000107037824 */ /* 0x000fe200000e0603 */
[----:B------:R-:W-:-:S04]  /*0b80*/  ISETP.NE.AND P0, PT, R0, RZ, PT ;  /* 0x000000ff0000720c */ /* 0x000fc80003f05270 */
[----:B------:R0:W-:Y:S09]  /*0b90*/  STG.E.64 desc[UR8][R4.64], R2 ;  /* 0x0000000204007986 */ /* 0x0001f2000c101b08 */
[----:B------:R-:W-:Y:S05]  /*0ba0*/  @P0 BRA `(.L_x_10) ;  /* 0xfffffffc00d40947 */ /* 0x000fea000383ffff */
[----:B------:R-:W-:Y:S05]  /*0bb0*/  EXIT ;  /* 0x000000000000794d */ /* 0x000fea0003800000 */
.L_x_11:
        /* <DEDUP_REMOVED lines=12> */
.L_x_13:


//--------------------- .nv.shared.reserved.0     --------------------------
	.section	.nv.shared.reserved.0,"aw",@nobits
	.weak		__nv_reservedSMEM_offset_0_alias
	.size		__nv_reservedSMEM_offset_0_alias, 0, 64
	.other		__nv_reservedSMEM_offset_0_alias,@"STO_CUDA_RESERVED_SHARED STV_DEFAULT"
__nv_reservedSMEM_offset_0_alias:
	.zero		0
	.zero		64


//--------------------- .nv.constant0._Z20IntegralKernelHeightPlii --------------------------
	.section	.nv.constant0._Z20IntegralKernelHeightPlii,"a",@progbits
	.sectionflags	@""
	.align	4
.nv.constant0._Z20IntegralKernelHeightPlii:
	.zero		912


//--------------------- .nv.constant0._Z19IntegralKernelWidthPlii --------------------------
	.section	.nv.constant0._Z19IntegralKernelWidthPlii,"a",@progbits
	.sectionflags	@""
	.align	4
.nv.constant0._Z19IntegralKernelWidthPlii:
	.zero		912


//--------------------- SYMBOLS --------------------------

	.type		.nv.reservedSmem.offset0,@object
	.size		.nv.reservedSmem.offset0,0x4
